	.target	sm_90a

	.elftype	@"ET_EXEC"


//--------------------- .note.nv.tkinfo           --------------------------
	.section	.note.nv.tkinfo,"",@"SHT_NOTE"
	.sectionflags	@"SHF_NOTE_NV_TKINFO"
	.tkinfo
        /*0018*/ 	.word	0x00000002
        /*0030*/ 	.string	""
        /*0030*/ 	.string	"ptxas"
        /*0030*/ 	.string	"Cuda compilation tools, release 13.0, V13.0.88"
        /*0030*/ 	.string	"Build cuda_13.0.r13.0/compiler.36424714_0"
        /*0030*/ 	.string	"-arch sm_90a -m 64 "



//--------------------- .note.nv.cuinfo           --------------------------
	.section	.note.nv.cuinfo,"",@"SHT_NOTE"
	.sectionflags	@"SHF_NOTE_NV_CUINFO"
        /*0018*/ 	.short	0x0002
        /*001a*/ 	.short	0x005a
        /*001c*/ 	.short	0x0082
	.zero		2


//--------------------- .nv.info                  --------------------------
	.section	.nv.info,"",@"SHT_CUDA_INFO"
	.align	4


	//----- nvinfo : EIATTR_REGCOUNT
	.align		4
        /*0000*/ 	.byte	0x04, 0x2f
        /*0002*/ 	.short	(.L_16 - .L_15)
	.align		4
.L_15:
        /*0004*/ 	.word	index@(_ZN7cutlass13device_kernelINS_4fmha6kernel28FmhaKernelTmaWarpSpecializedINS1_10collective30FmhaMainloopTmaWarpSpecializedINS_6half_tEffN4cute5tupleIJNS7_1CILi128EEESA_SA_EEENS8_IJiNS9_ILi1EEENS8_IJiiEEEEEESE_SE_NS4_13DefaultFusionEJEEENS4_15FmhaFwdEpilogueIS6_fNS8_IJNS9_ILi64EEESA_SA_EEEEENS2_23IndividualTileSchedulerEJEEEEEvNT_6ParamsE)
        /*0008*/ 	.word	0x000000a8


	//----- nvinfo : EIATTR_FRAME_SIZE
	.align		4
.L_16:
        /*000c*/ 	.byte	0x04, 0x11
        /*000e*/ 	.short	(.L_18 - .L_17)
	.align		4
.L_17:
        /*0010*/ 	.word	index@($__internal_0_$__cuda_sm20_rcp_rn_f32_slowpath)
        /*0014*/ 	.word	0x00000000


	//----- nvinfo : EIATTR_FRAME_SIZE
	.align		4
.L_18:
        /*0018*/ 	.byte	0x04, 0x11
        /*001a*/ 	.short	(.L_20 - .L_19)
	.align		4
.L_19:
        /*001c*/ 	.word	index@(_ZN7cutlass13device_kernelINS_4fmha6kernel28FmhaKernelTmaWarpSpecializedINS1_10collective30FmhaMainloopTmaWarpSpecializedINS_6half_tEffN4cute5tupleIJNS7_1CILi128EEESA_SA_EEENS8_IJiNS9_ILi1EEENS8_IJiiEEEEEESE_SE_NS4_13DefaultFusionEJEEENS4_15FmhaFwdEpilogueIS6_fNS8_IJNS9_ILi64EEESA_SA_EEEEENS2_23IndividualTileSchedulerEJEEEEEvNT_6ParamsE)
        /*0020*/ 	.word	0x00000000


	//----- nvinfo : EIATTR_MIN_STACK_SIZE
	.align		4
.L_20:
        /*0024*/ 	.byte	0x04, 0x12
        /*0026*/ 	.short	(.L_22 - .L_21)
	.align		4
.L_21:
        /*0028*/ 	.word	index@(_ZN7cutlass13device_kernelINS_4fmha6kernel28FmhaKernelTmaWarpSpecializedINS1_10collective30FmhaMainloopTmaWarpSpecializedINS_6half_tEffN4cute5tupleIJNS7_1CILi128EEESA_SA_EEENS8_IJiNS9_ILi1EEENS8_IJiiEEEEEESE_SE_NS4_13DefaultFusionEJEEENS4_15FmhaFwdEpilogueIS6_fNS8_IJNS9_ILi64EEESA_SA_EEEEENS2_23IndividualTileSchedulerEJEEEEEvNT_6ParamsE)
        /*002c*/ 	.word	0x00000000
.L_22:


//--------------------- .nv.compat                --------------------------
	.section	.nv.compat,"",@"SHT_CUDA_COMPAT_INFO"
	.align	4
        /*0000*/ 	.byte	0x02, 0x09, 0x01, 0x00, 0x02, 0x02, 0x04, 0x00, 0x02, 0x05, 0x05, 0x00, 0x03, 0x07, 0x01, 0x01
        /*0010*/ 	.byte	0x02, 0x03, 0x01, 0x00, 0x02, 0x06, 0x01, 0x00, 0x04, 0x0b, 0x08, 0x00, 0x00, 0x00, 0x00, 0x00
        /*0020*/ 	.byte	0x00, 0x00, 0x00, 0x00


//--------------------- .nv.info._ZN7cutlass13device_kernelINS_4fmha6kernel28FmhaKernelTmaWarpSpecializedINS1_10collective30FmhaMainloopTmaWarpSpecializedINS_6half_tEffN4cute5tupleIJNS7_1CILi128EEESA_SA_EEENS8_IJiNS9_ILi1EEENS8_IJiiEEEEEESE_SE_NS4_13DefaultFusionEJEEENS4_15FmhaFwdEpilogueIS6_fNS8_IJNS9_ILi64EEESA_SA_EEEEENS2_23IndividualTileSchedulerEJEEEEEvNT_6ParamsE --------------------------
	.section	.nv.info._ZN7cutlass13device_kernelINS_4fmha6kernel28FmhaKernelTmaWarpSpecializedINS1_10collective30FmhaMainloopTmaWarpSpecializedINS_6half_tEffN4cute5tupleIJNS7_1CILi128EEESA_SA_EEENS8_IJiNS9_ILi1EEENS8_IJiiEEEEEESE_SE_NS4_13DefaultFusionEJEEENS4_15FmhaFwdEpilogueIS6_fNS8_IJNS9_ILi64EEESA_SA_EEEEENS2_23IndividualTileSchedulerEJEEEEEvNT_6ParamsE,"",@"SHT_CUDA_INFO"
	.sectionflags	@""
	.align	4


	//----- nvinfo : EIATTR_CUDA_API_VERSION
	.align		4
        /*0000*/ 	.byte	0x04, 0x37
        /*0002*/ 	.short	(.L_24 - .L_23)
.L_23:
        /*0004*/ 	.word	0x00000082


	//----- nvinfo : EIATTR_KPARAM_INFO
	.align		4
.L_24:
        /*0008*/ 	.byte	0x04, 0x17
        /*000a*/ 	.short	(.L_26 - .L_25)
.L_25:
        /*000c*/ 	.word	0x00000000
        /*0010*/ 	.short	0x0000
        /*0012*/ 	.short	0x0070
        /*0014*/ 	.byte	0x00, 0xf0, 0x01, 0x20


	//----- nvinfo : EIATTR_SPARSE_MMA_MASK
	.align		4
.L_26:
        /*0018*/ 	.byte	0x03, 0x50
        /*001a*/ 	.short	0x0000


	//----- nvinfo : EIATTR_MAXREG_COUNT
	.align		4
        /*001c*/ 	.byte	0x03, 0x1b
        /*001e*/ 	.short	0x00a8


	//----- nvinfo : EIATTR_NUM_BARRIERS
	.align		4
        /*0020*/ 	.byte	0x02, 0x4c
        /*0022*/ 	.byte	0x02
	.zero		1


	//----- nvinfo : EIATTR_EXTERNS
	.align		4
        /*0024*/ 	.byte	0x04, 0x0f
        /*0026*/ 	.short	(.L_28 - .L_27)


	//   ....[0]....
	.align		4
.L_27:
        /*0028*/ 	.word	index@(__assertfail)


	//----- nvinfo : EIATTR_MERCURY_ISA_VERSION
	.align		4
.L_28:
        /*002c*/ 	.byte	0x03, 0x5f
        /*002e*/ 	.short	0x0101


	//----- nvinfo : EIATTR_INT_WARP_WIDE_INSTR_OFFSETS
	.align		4
        /*0030*/ 	.byte	0x04, 0x31
        /*0032*/ 	.short	(.L_30 - .L_29)


	//   ....[0]....
.L_29:
        /*0034*/ 	.word	0x000006f0


	//   ....[1]....
        /*0038*/ 	.word	0x00000700


	//   ....[2]....
        /*003c*/ 	.word	0x00000710


	//   ....[3]....
        /*0040*/ 	.word	0x00000720


	//   ....[4]....
        /*0044*/ 	.word	0x00000790


	//----- nvinfo : EIATTR_COOP_GROUP_MASK_REGIDS
	.align		4
.L_30:
        /*0048*/ 	.byte	0x04, 0x29
        /*004a*/ 	.short	(.L_32 - .L_31)


	//   ....[0]....
.L_31:
        /*004c*/ 	.word	0xffffffff


	//   ....[1]....
        /*0050*/ 	.word	0xffffffff


	//   ....[2]....
        /*0054*/ 	.word	0xffffffff


	//   ....[3]....
        /*0058*/ 	.word	0xffffffff


	//   ....[4]....
        /*005c*/ 	.word	0xffffffff


	//   ....[5]....
        /*0060*/ 	.word	0xffffffff


	//   ....[6]....
        /*0064*/ 	.word	0xffffffff


	//   ....[7]....
        /*0068*/ 	.word	0xffffffff


	//   ....[8]....
        /*006c*/ 	.word	0xffffffff


	//   ....[9]....
        /*0070*/ 	.word	0xffffffff


	//   ....[10]....
        /*0074*/ 	.word	0xffffffff


	//   ....[11]....
        /*0078*/ 	.word	0xffffffff


	//   ....[12]....
        /*007c*/ 	.word	0xffffffff


	//   ....[13]....
        /*0080*/ 	.word	0xffffffff


	//   ....[14]....
        /*0084*/ 	.word	0xffffffff


	//   ....[15]....
        /*0088*/ 	.word	0xffffffff


	//   ....[16]....
        /*008c*/ 	.word	0xffffffff


	//   ....[17]....
        /*0090*/ 	.word	0xffffffff


	//----- nvinfo : EIATTR_COOP_GROUP_INSTR_OFFSETS
	.align		4
.L_32:
        /*0094*/ 	.byte	0x04, 0x28
        /*0096*/ 	.short	(.L_34 - .L_33)


	//   ....[0]....
.L_33:
        /*0098*/ 	.word	0x00000050


	//   ....[1]....
        /*009c*/ 	.word	0x00000080


	//   ....[2]....
        /*00a0*/ 	.word	0x000001b0


	//   ....[3]....
        /*00a4*/ 	.word	0x00000370


	//   ....[4]....
        /*00a8*/ 	.word	0x00000530


	//   ....[5]....
        /*00ac*/ 	.word	0x00000690


	//   ....[6]....
        /*00b0*/ 	.word	0x000015c0


	//   ....[7]....
        /*00b4*/ 	.word	0x00001650


	//   ....[8]....
        /*00b8*/ 	.word	0x000016a0


	//   ....[9]....
        /*00bc*/ 	.word	0x00001750


	//   ....[10]....
        /*00c0*/ 	.word	0x00003f30


	//   ....[11]....
        /*00c4*/ 	.word	0x00003f60


	//   ....[12]....
        /*00c8*/ 	.word	0x000046e0


	//   ....[13]....
        /*00cc*/ 	.word	0x00004800


	//   ....[14]....
        /*00d0*/ 	.word	0x00006580


	//   ....[15]....
        /*00d4*/ 	.word	0x000065b0


	//   ....[16]....
        /*00d8*/ 	.word	0x00006600


	//   ....[17]....
        /*00dc*/ 	.word	0x00006610


	//----- nvinfo : EIATTR_REG_RECONFIG
	.align		4
.L_34:
        /*00e0*/ 	.byte	0x01, 0x54
	.zero		2


	//----- nvinfo : EIATTR_SYSCALL_OFFSETS
	.align		4
        /*00e4*/ 	.byte	0x04, 0x46
        /*00e6*/ 	.short	(.L_36 - .L_35)


	//   ....[0]....
.L_35:
        /*00e8*/ 	.word	0x000071f0


	//   ....[1]....
        /*00ec*/ 	.word	0x00007350


	//----- nvinfo : EIATTR_MBARRIER_INSTR_OFFSETS
	.align		4
.L_36:
        /*00f0*/ 	.byte	0x04, 0x39
        /*00f2*/ 	.short	(.L_38 - .L_37)


	//   ....[0]....
.L_37:
        /*00f4*/ 	.word	0x00000320
        /*00f8*/ 	.word	0x000000ff
        /*00fc*/ 	.word	0x00030050
        /*0100*/ 	.short	0x0100
        /*0102*/ 	.byte	0x0b
	.zero		1


	//   ....[1]....
        /*0104*/ 	.word	0x00000330
        /*0108*/ 	.word	0x000000ff
        /*010c*/ 	.word	0x00030060
        /*0110*/ 	.short	0x0100
        /*0112*/ 	.byte	0x0b
	.zero		1


	//   ....[2]....
        /*0114*/ 	.word	0x00000340
        /*0118*/ 	.word	0x000000ff
        /*011c*/ 	.word	0x00030058
        /*0120*/ 	.short	0x0100
        /*0122*/ 	.byte	0x0b
	.zero		1


	//   ....[3]....
        /*0124*/ 	.word	0x00000350
        /*0128*/ 	.word	0x000000ff
        /*012c*/ 	.word	0x00030068
        /*0130*/ 	.short	0x0100
        /*0132*/ 	.byte	0x0b
	.zero		1


	//   ....[4]....
        /*0134*/ 	.word	0x00000480
        /*0138*/ 	.word	0x000000ff
        /*013c*/ 	.word	0x00030000
        /*0140*/ 	.short	0x0100
        /*0142*/ 	.byte	0x0b
	.zero		1


	//   ....[5]....
        /*0144*/ 	.word	0x00000490
        /*0148*/ 	.word	0x000000ff
        /*014c*/ 	.word	0x00030028
        /*0150*/ 	.short	0x0100
        /*0152*/ 	.byte	0x0b
	.zero		1


	//   ....[6]....
        /*0154*/ 	.word	0x000004a0
        /*0158*/ 	.word	0x000000ff
        /*015c*/ 	.word	0x00030008
        /*0160*/ 	.short	0x0100
        /*0162*/ 	.byte	0x0b
	.zero		1


	//   ....[7]....
        /*0164*/ 	.word	0x000004b0
        /*0168*/ 	.word	0x000000ff
        /*016c*/ 	.word	0x00030030
        /*0170*/ 	.short	0x0100
        /*0172*/ 	.byte	0x0b
	.zero		1


	//   ....[8]....
        /*0174*/ 	.word	0x000004c0
        /*0178*/ 	.word	0x000000ff
        /*017c*/ 	.word	0x00030010
        /*0180*/ 	.short	0x0100
        /*0182*/ 	.byte	0x0b
	.zero		1


	//   ....[9]....
        /*0184*/ 	.word	0x000004d0
        /*0188*/ 	.word	0x000000ff
        /*018c*/ 	.word	0x00030038
        /*0190*/ 	.short	0x0100
        /*0192*/ 	.byte	0x0b
	.zero		1


	//   ....[10]....
        /*0194*/ 	.word	0x000004e0
        /*0198*/ 	.word	0x000000ff
        /*019c*/ 	.word	0x00030018
        /*01a0*/ 	.short	0x0100
        /*01a2*/ 	.byte	0x0b
	.zero		1


	//   ....[11]....
        /*01a4*/ 	.word	0x000004f0
        /*01a8*/ 	.word	0x000000ff
        /*01ac*/ 	.word	0x00030040
        /*01b0*/ 	.short	0x0100
        /*01b2*/ 	.byte	0x0b
	.zero		1


	//   ....[12]....
        /*01b4*/ 	.word	0x00000500
        /*01b8*/ 	.word	0x000000ff
        /*01bc*/ 	.word	0x00030020
        /*01c0*/ 	.short	0x0100
        /*01c2*/ 	.byte	0x0b
	.zero		1


	//   ....[13]....
        /*01c4*/ 	.word	0x00000510
        /*01c8*/ 	.word	0x000000ff
        /*01cc*/ 	.word	0x00030048
        /*01d0*/ 	.short	0x0100
        /*01d2*/ 	.byte	0x0b
	.zero		1


	//   ....[14]....
        /*01d4*/ 	.word	0x00000640
        /*01d8*/ 	.word	0x000000ff
        /*01dc*/ 	.word	0x00030070
        /*01e0*/ 	.short	0x0100
        /*01e2*/ 	.byte	0x0b
	.zero		1


	//   ....[15]....
        /*01e4*/ 	.word	0x00000650
        /*01e8*/ 	.word	0x000000ff
        /*01ec*/ 	.word	0x00030080
        /*01f0*/ 	.short	0x0100
        /*01f2*/ 	.byte	0x0b
	.zero		1


	//   ....[16]....
        /*01f4*/ 	.word	0x00000660
        /*01f8*/ 	.word	0x000000ff
        /*01fc*/ 	.word	0x00030078
        /*0200*/ 	.short	0x0100
        /*0202*/ 	.byte	0x0b
	.zero		1


	//   ....[17]....
        /*0204*/ 	.word	0x00000670
        /*0208*/ 	.word	0x000000ff
        /*020c*/ 	.word	0x00030088
        /*0210*/ 	.short	0x0100
        /*0212*/ 	.byte	0x0b
	.zero		1


	//   ....[18]....
        /*0214*/ 	.word	0x000007b0
        /*0218*/ 	.word	0x000000ff
        /*021c*/ 	.word	0x00030090
        /*0220*/ 	.short	0x0100
        /*0222*/ 	.byte	0x08
	.zero		1


	//   ....[19]....
        /*0224*/ 	.word	0x000007c0
        /*0228*/ 	.word	0x000000ff
        /*022c*/ 	.word	0x00030098
        /*0230*/ 	.short	0x0100
        /*0232*/ 	.byte	0x08
	.zero		1


	//   ....[20]....
        /*0234*/ 	.word	0x000007d0
        /*0238*/ 	.word	0x000000ff
        /*023c*/ 	.word	0x000300a0
        /*0240*/ 	.short	0x0100
        /*0242*/ 	.byte	0x08
	.zero		1


	//   ....[21]....
        /*0244*/ 	.word	0x000007e0
        /*0248*/ 	.word	0x000000ff
        /*024c*/ 	.word	0x000300a8
        /*0250*/ 	.short	0x0100
        /*0252*/ 	.byte	0x08
	.zero		1


	//   ....[22]....
        /*0254*/ 	.word	0x000008e0
        /*0258*/ 	.word	0x000000ff
        /*025c*/ 	.word	0x000300c0
        /*0260*/ 	.short	0x0100
        /*0262*/ 	.byte	0x0b
	.zero		1


	//   ....[23]....
        /*0264*/ 	.word	0x000008f0
        /*0268*/ 	.word	0x000000ff
        /*026c*/ 	.word	0x000300e0
        /*0270*/ 	.short	0x0100
        /*0272*/ 	.byte	0x0b
	.zero		1


	//   ....[24]....
        /*0274*/ 	.word	0x00000900
        /*0278*/ 	.word	0x000000ff
        /*027c*/ 	.word	0x000300c8
        /*0280*/ 	.short	0x0100
        /*0282*/ 	.byte	0x0b
	.zero		1


	//   ....[25]....
        /*0284*/ 	.word	0x00000910
        /*0288*/ 	.word	0x000000ff
        /*028c*/ 	.word	0x000300e8
        /*0290*/ 	.short	0x0100
        /*0292*/ 	.byte	0x0b
	.zero		1


	//   ....[26]....
        /*0294*/ 	.word	0x00000920
        /*0298*/ 	.word	0x000000ff
        /*029c*/ 	.word	0x000300d0
        /*02a0*/ 	.short	0x0100
        /*02a2*/ 	.byte	0x0b
	.zero		1


	//   ....[27]....
        /*02a4*/ 	.word	0x00000930
        /*02a8*/ 	.word	0x000000ff
        /*02ac*/ 	.word	0x000300f0
        /*02b0*/ 	.short	0x0100
        /*02b2*/ 	.byte	0x0b
	.zero		1


	//   ....[28]....
        /*02b4*/ 	.word	0x00000940
        /*02b8*/ 	.word	0x000000ff
        /*02bc*/ 	.word	0x000300d8
        /*02c0*/ 	.short	0x0100
        /*02c2*/ 	.byte	0x0b
	.zero		1


	//   ....[29]....
        /*02c4*/ 	.word	0x00000950
        /*02c8*/ 	.word	0x000000ff
        /*02cc*/ 	.word	0x000300f8
        /*02d0*/ 	.short	0x0100
        /*02d2*/ 	.byte	0x0b
	.zero		1


	//   ....[30]....
        /*02d4*/ 	.word	0x00000d50
        /*02d8*/ 	.word	0x000000ff
        /*02dc*/ 	.word	0x00030050
        /*02e0*/ 	.short	0x010a
        /*02e2*/ 	.byte	0x08
	.zero		1


	//   ....[31]....
        /*02e4*/ 	.word	0x00000dc0
        /*02e8*/ 	.word	0x000000ff
        /*02ec*/ 	.word	0x00030000
        /*02f0*/ 	.short	0x010a
        /*02f2*/ 	.byte	0x25
	.zero		1


	//   ....[32]....
        /*02f4*/ 	.word	0x00000e30
        /*02f8*/ 	.word	0x000000ff
        /*02fc*/ 	.word	0x00000000
        /*0300*/ 	.short	0x010a
        /*0302*/ 	.byte	0x0a
	.zero		1


	//   ....[33]....
        /*0304*/ 	.word	0x000033f0
        /*0308*/ 	.word	0x00000000
        /*030c*/ 	.word	0x00000000
        /*0310*/ 	.short	0x0101
        /*0312*/ 	.byte	0x0b
	.zero		1


	//   ....[34]....
        /*0314*/ 	.word	0x00003560
        /*0318*/ 	.word	0x000000ff
        /*031c*/ 	.word	0x00030008
        /*0320*/ 	.short	0x010a
        /*0322*/ 	.byte	0x25
	.zero		1


	//   ....[35]....
        /*0324*/ 	.word	0x00003880
        /*0328*/ 	.word	0x000000ff
        /*032c*/ 	.word	0x00000000
        /*0330*/ 	.short	0x0101
        /*0332*/ 	.byte	0x0a
	.zero		1


	//   ....[36]....
        /*0334*/ 	.word	0x000039d0
        /*0338*/ 	.word	0x000000ff
        /*033c*/ 	.word	0x00030000
        /*0340*/ 	.short	0x010a
        /*0342*/ 	.byte	0x0a
	.zero		1


	//   ....[37]....
        /*0344*/ 	.word	0x00005ac0
        /*0348*/ 	.word	0x000000ff
        /*034c*/ 	.word	0x00030000
        /*0350*/ 	.short	0x010a
        /*0352*/ 	.byte	0x0b
	.zero		1


	//   ....[38]....
        /*0354*/ 	.word	0x000060d0
        /*0358*/ 	.word	0x000000ff
        /*035c*/ 	.word	0x00030000
        /*0360*/ 	.short	0x010a
        /*0362*/ 	.byte	0x0b
	.zero		1


	//   ....[39]....
        /*0364*/ 	.word	0x000063d0
        /*0368*/ 	.word	0x000000ff
        /*036c*/ 	.word	0x00000000
        /*0370*/ 	.short	0x0101
        /*0372*/ 	.byte	0x0b
	.zero		1


	//   ....[40]....
        /*0374*/ 	.word	0x00006480
        /*0378*/ 	.word	0x000000ff
        /*037c*/ 	.word	0x00000000
        /*0380*/ 	.short	0x0101
        /*0382*/ 	.byte	0x04
	.zero		1


	//   ....[41]....
        /*0384*/ 	.word	0x00006c20
        /*0388*/ 	.word	0x000000ff
        /*038c*/ 	.word	0x00030098
        /*0390*/ 	.short	0x010a
        /*0392*/ 	.byte	0x04
	.zero		1


	//   ....[42]....
        /*0394*/ 	.word	0x00008150
        /*0398*/ 	.word	0x00000000
        /*039c*/ 	.word	0x00030090
        /*03a0*/ 	.short	0x0101
        /*03a2*/ 	.byte	0x25
	.zero		1


	//   ....[43]....
        /*03a4*/ 	.word	0x000082a0
        /*03a8*/ 	.word	0x00000003
        /*03ac*/ 	.word	0x00030060
        /*03b0*/ 	.short	0x010a
        /*03b2*/ 	.byte	0x3f
	.zero		1


	//   ....[44]....
        /*03b4*/ 	.word	0x00008550
        /*03b8*/ 	.word	0x00000005
        /*03bc*/ 	.word	0x00030028
        /*03c0*/ 	.short	0x010a
        /*03c2*/ 	.byte	0x3f
	.zero		1


	//   ....[45]....
        /*03c4*/ 	.word	0x00008800
        /*03c8*/ 	.word	0x00000004
        /*03cc*/ 	.word	0x00030060
        /*03d0*/ 	.short	0x010a
        /*03d2*/ 	.byte	0x3f
	.zero		1


	//   ....[46]....
        /*03d4*/ 	.word	0x00008ae0
        /*03d8*/ 	.word	0x00000003
        /*03dc*/ 	.word	0x00030028
        /*03e0*/ 	.short	0x010a
        /*03e2*/ 	.byte	0x3f
	.zero		1


	//   ....[47]....
        /*03e4*/ 	.word	0x00008e80
        /*03e8*/ 	.word	0x00000006
        /*03ec*/ 	.word	0x00030028
        /*03f0*/ 	.short	0x010a
        /*03f2*/ 	.byte	0x3f
	.zero		1


	//   ....[48]....
        /*03f4*/ 	.word	0x00009160
        /*03f8*/ 	.word	0x00000006
        /*03fc*/ 	.word	0x00030028
        /*0400*/ 	.short	0x010a
        /*0402*/ 	.byte	0x3f
	.zero		1


	//   ....[49]....
        /*0404*/ 	.word	0x00009430
        /*0408*/ 	.word	0x00000003
        /*040c*/ 	.word	0x00030050
        /*0410*/ 	.short	0x010a
        /*0412*/ 	.byte	0x3f
	.zero		1


	//   ....[50]....
        /*0414*/ 	.word	0x00009490
        /*0418*/ 	.word	0x00000000
        /*041c*/ 	.word	0x00030000
        /*0420*/ 	.short	0x010a
        /*0422*/ 	.byte	0x3f
	.zero		1


	//   ....[51]....
        /*0424*/ 	.word	0x000094f0
        /*0428*/ 	.word	0x00000003
        /*042c*/ 	.word	0x00000000
        /*0430*/ 	.short	0x010a
        /*0432*/ 	.byte	0x3f
	.zero		1


	//   ....[52]....
        /*0434*/ 	.word	0x00009550
        /*0438*/ 	.word	0x00000006
        /*043c*/ 	.word	0x00030008
        /*0440*/ 	.short	0x010a
        /*0442*/ 	.byte	0x3f
	.zero		1


	//   ....[53]....
        /*0444*/ 	.word	0x000095b0
        /*0448*/ 	.word	0x00000004
        /*044c*/ 	.word	0x00030000
        /*0450*/ 	.short	0x010a
        /*0452*/ 	.byte	0x3f
	.zero		1


	//   ....[54]....
        /*0454*/ 	.word	0x00009610
        /*0458*/ 	.word	0x00000008
        /*045c*/ 	.word	0x00030000
        /*0460*/ 	.short	0x010a
        /*0462*/ 	.byte	0x3f
	.zero		1


	//   ....[55]....
        /*0464*/ 	.word	0x00009670
        /*0468*/ 	.word	0x00000003
        /*046c*/ 	.word	0x00030098
        /*0470*/ 	.short	0x010a
        /*0472*/ 	.byte	0x3f
	.zero		1


	//   ....[56]....
        /*0474*/ 	.word	0x000096c0
        /*0478*/ 	.word	0x00000003
        /*047c*/ 	.word	0x00030060
        /*0480*/ 	.short	0x010a
        /*0482*/ 	.byte	0x3f
	.zero		1


	//   ....[57]....
        /*0484*/ 	.word	0x00009710
        /*0488*/ 	.word	0x00000005
        /*048c*/ 	.word	0x00030028
        /*0490*/ 	.short	0x010a
        /*0492*/ 	.byte	0x3f
	.zero		1


	//   ....[58]....
        /*0494*/ 	.word	0x00009760
        /*0498*/ 	.word	0x00000004
        /*049c*/ 	.word	0x00030060
        /*04a0*/ 	.short	0x010a
        /*04a2*/ 	.byte	0x3f
	.zero		1


	//   ....[59]....
        /*04a4*/ 	.word	0x000097b0
        /*04a8*/ 	.word	0x00000003
        /*04ac*/ 	.word	0x00030028
        /*04b0*/ 	.short	0x010a
        /*04b2*/ 	.byte	0x3f
	.zero		1


	//   ....[60]....
        /*04b4*/ 	.word	0x00009800
        /*04b8*/ 	.word	0x00000006
        /*04bc*/ 	.word	0x00030028
        /*04c0*/ 	.short	0x010a
        /*04c2*/ 	.byte	0x3f
	.zero		1


	//   ....[61]....
        /*04c4*/ 	.word	0x00009850
        /*04c8*/ 	.word	0x00000006
        /*04cc*/ 	.word	0x00030028
        /*04d0*/ 	.short	0x010a
        /*04d2*/ 	.byte	0x3f
	.zero		1


	//----- nvinfo : EIATTR_NUM_MBARRIERS
	.align		4
.L_38:
        /*04d4*/ 	.byte	0x03, 0x38
        /*04d6*/ 	.short	0x001e


	//----- nvinfo : EIATTR_EXIT_INSTR_OFFSETS
	.align		4
        /*04d8*/ 	.byte	0x04, 0x1c
        /*04da*/ 	.short	(.L_40 - .L_39)


	//   ....[0]....
.L_39:
        /*04dc*/ 	.word	0x000009f0


	//   ....[1]....
        /*04e0*/ 	.word	0x00008160


	//   ....[2]....
        /*04e4*/ 	.word	0x000081a0


	//   ....[3]....
        /*04e8*/ 	.word	0x00008d50


	//   ....[4]....
        /*04ec*/ 	.word	0x00009410


	//----- nvinfo : EIATTR_MAX_THREADS
	.align		4
.L_40:
        /*04f0*/ 	.byte	0x04, 0x05
        /*04f2*/ 	.short	(.L_42 - .L_41)
.L_41:
        /*04f4*/ 	.word	0x00000180
        /*04f8*/ 	.word	0x00000001
        /*04fc*/ 	.word	0x00000001


	//----- nvinfo : EIATTR_CRS_STACK_SIZE
	.align		4
.L_42:
        /*0500*/ 	.byte	0x04, 0x1e
        /*0502*/ 	.short	(.L_44 - .L_43)
.L_43:
        /*0504*/ 	.word	0x00000000


	//----- nvinfo : EIATTR_CBANK_PARAM_SIZE
	.align		4
.L_44:
        /*0508*/ 	.byte	0x03, 0x19
        /*050a*/ 	.short	0x0870


	//----- nvinfo : EIATTR_PARAM_CBANK
	.align		4
        /*050c*/ 	.byte	0x04, 0x0a
        /*050e*/ 	.short	(.L_46 - .L_45)
	.align		4
.L_45:
        /*0510*/ 	.word	index@(.nv.constant0._ZN7cutlass13device_kernelINS_4fmha6kernel28FmhaKernelTmaWarpSpecializedINS1_10collective30FmhaMainloopTmaWarpSpecializedINS_6half_tEffN4cute5tupleIJNS7_1CILi128EEESA_SA_EEENS8_IJiNS9_ILi1EEENS8_IJiiEEEEEESE_SE_NS4_13DefaultFusionEJEEENS4_15FmhaFwdEpilogueIS6_fNS8_IJNS9_ILi64EEESA_SA_EEEEENS2_23IndividualTileSchedulerEJEEEEEvNT_6ParamsE)
        /*0514*/ 	.short	0x0210
        /*0516*/ 	.short	0x0870


	//----- nvinfo : EIATTR_SW_WAR
	.align		4
.L_46:
        /*0518*/ 	.byte	0x04, 0x36
        /*051a*/ 	.short	(.L_48 - .L_47)
.L_47:
        /*051c*/ 	.word	0x00000008
.L_48:


//--------------------- .nv.callgraph             --------------------------
	.section	.nv.callgraph,"",@"SHT_CUDA_CALLGRAPH"
	.align	4
	.sectionentsize	8
	.align		4
        /*0000*/ 	.word	0x00000000
	.align		4
        /*0004*/ 	.word	0xffffffff
	.align		4
        /*0008*/ 	.word	index@(_ZN7cutlass13device_kernelINS_4fmha6kernel28FmhaKernelTmaWarpSpecializedINS1_10collective30FmhaMainloopTmaWarpSpecializedINS_6half_tEffN4cute5tupleIJNS7_1CILi128EEESA_SA_EEENS8_IJiNS9_ILi1EEENS8_IJiiEEEEEESE_SE_NS4_13DefaultFusionEJEEENS4_15FmhaFwdEpilogueIS6_fNS8_IJNS9_ILi64EEESA_SA_EEEEENS2_23IndividualTileSchedulerEJEEEEEvNT_6ParamsE)
	.align		4
        /*000c*/ 	.word	index@(__assertfail)
	.align		4
        /*0010*/ 	.word	0x00000000
	.align		4
        /*0014*/ 	.word	0xfffffffe
	.align		4
        /*0018*/ 	.word	0x00000000
	.align		4
        /*001c*/ 	.word	0xfffffffd
	.align		4
        /*0020*/ 	.word	0x00000000
	.align		4
        /*0024*/ 	.word	0xfffffffc


//--------------------- .nv.constant4             --------------------------
	.section	.nv.constant4,"a",@progbits
	.align	8
	.align		8
.nv.constant4:
        /*0000*/ 	.dword	__assertfail
	.align		8
        /*0008*/ 	.dword	__unnamed_1
	.align		8
        /*0010*/ 	.dword	__unnamed_2
	.align		8
        /*0018*/ 	.dword	_ZN39_INTERNAL_32d950be_4_k_cu_efa72834_41344cuda3std3__45__cpo5beginE
	.align		8
        /*0020*/ 	.dword	_ZN39_INTERNAL_32d950be_4_k_cu_efa72834_41344cuda3std3__45__cpo3endE
	.align		8
        /*0028*/ 	.dword	_ZN39_INTERNAL_32d950be_4_k_cu_efa72834_41344cuda3std3__45__cpo6cbeginE
	.align		8
        /*0030*/ 	.dword	_ZN39_INTERNAL_32d950be_4_k_cu_efa72834_41344cuda3std3__45__cpo4cendE
	.align		8
        /*0038*/ 	.dword	_ZN39_INTERNAL_32d950be_4_k_cu_efa72834_41344cuda3std3__441_GLOBAL__N__32d950be_4_k_cu_efa72834_41346ignoreE
	.align		8
        /*0040*/ 	.dword	_ZN39_INTERNAL_32d950be_4_k_cu_efa72834_41344cuda3std3__419piecewise_constructE
	.align		8
        /*0048*/ 	.dword	_ZN39_INTERNAL_32d950be_4_k_cu_efa72834_41344cuda3std3__48in_placeE
	.align		8
        /*0050*/ 	.dword	_ZN39_INTERNAL_32d950be_4_k_cu_efa72834_41344cuda3std6ranges3__45__cpo4swapE
	.align		8
        /*0058*/ 	.dword	_ZN39_INTERNAL_32d950be_4_k_cu_efa72834_41344cuda3std6ranges3__45__cpo9iter_moveE
	.align		8
        /*0060*/ 	.dword	_ZN39_INTERNAL_32d950be_4_k_cu_efa72834_41344cute7productE
	.align		8
        /*0068*/ 	.dword	_ZN39_INTERNAL_32d950be_4_k_cu_efa72834_41344cute1_E
	.align		8
        /*0070*/ 	.dword	$str$24
	.align		8
        /*0078*/ 	.dword	$str$25


//--------------------- .text._ZN7cutlass13device_kernelINS_4fmha6kernel28FmhaKernelTmaWarpSpecializedINS1_10collective30FmhaMainloopTmaWarpSpecializedINS_6half_tEffN4cute5tupleIJNS7_1CILi128EEESA_SA_EEENS8_IJiNS9_ILi1EEENS8_IJiiEEEEEESE_SE_NS4_13DefaultFusionEJEEENS4_15FmhaFwdEpilogueIS6_fNS8_IJNS9_ILi64EEESA_SA_EEEEENS2_23IndividualTileSchedulerEJEEEEEvNT_6ParamsE --------------------------
	.section	.text._ZN7cutlass13device_kernelINS_4fmha6kernel28FmhaKernelTmaWarpSpecializedINS1_10collective30FmhaMainloopTmaWarpSpecializedINS_6half_tEffN4cute5tupleIJNS7_1CILi128EEESA_SA_EEENS8_IJiNS9_ILi1EEENS8_IJiiEEEEEESE_SE_NS4_13DefaultFusionEJEEENS4_15FmhaFwdEpilogueIS6_fNS8_IJNS9_ILi64EEESA_SA_EEEEENS2_23IndividualTileSchedulerEJEEEEEvNT_6ParamsE,"ax",@progbits
	.align	128
.text._ZN7cutlass13device_kernelINS_4fmha6kernel28FmhaKernelTmaWarpSpecializedINS1_10collective30FmhaMainloopTmaWarpSpecializedINS_6half_tEffN4cute5tupleIJNS7_1CILi128EEESA_SA_EEENS8_IJiNS9_ILi1EEENS8_IJiiEEEEEESE_SE_NS4_13DefaultFusionEJEEENS4_15FmhaFwdEpilogueIS6_fNS8_IJNS9_ILi64EEESA_SA_EEEEENS2_23IndividualTileSchedulerEJEEEEEvNT_6ParamsE:
        .type           _ZN7cutlass13device_kernelINS_4fmha6kernel28FmhaKernelTmaWarpSpecializedINS1_10collective30FmhaMainloopTmaWarpSpecializedINS_6half_tEffN4cute5tupleIJNS7_1CILi128EEESA_SA_EEENS8_IJiNS9_ILi1EEENS8_IJiiEEEEEESE_SE_NS4_13DefaultFusionEJEEENS4_15FmhaFwdEpilogueIS6_fNS8_IJNS9_ILi64EEESA_SA_EEEEENS2_23IndividualTileSchedulerEJEEEEEvNT_6ParamsE,@function
        .size           _ZN7cutlass13device_kernelINS_4fmha6kernel28FmhaKernelTmaWarpSpecializedINS1_10collective30FmhaMainloopTmaWarpSpecializedINS_6half_tEffN4cute5tupleIJNS7_1CILi128EEESA_SA_EEENS8_IJiNS9_ILi1EEENS8_IJiiEEEEEESE_SE_NS4_13DefaultFusionEJEEENS4_15FmhaFwdEpilogueIS6_fNS8_IJNS9_ILi64EEESA_SA_EEEEENS2_23IndividualTileSchedulerEJEEEEEvNT_6ParamsE,(.L_x_110 - _ZN7cutlass13device_kernelINS_4fmha6kernel28FmhaKernelTmaWarpSpecializedINS1_10collective30FmhaMainloopTmaWarpSpecializedINS_6half_tEffN4cute5tupleIJNS7_1CILi128EEESA_SA_EEENS8_IJiNS9_ILi1EEENS8_IJiiEEEEEESE_SE_NS4_13DefaultFusionEJEEENS4_15FmhaFwdEpilogueIS6_fNS8_IJNS9_ILi64EEESA_SA_EEEEENS2_23IndividualTileSchedulerEJEEEEEvNT_6ParamsE)
        .other          _ZN7cutlass13device_kernelINS_4fmha6kernel28FmhaKernelTmaWarpSpecializedINS1_10collective30FmhaMainloopTmaWarpSpecializedINS_6half_tEffN4cute5tupleIJNS7_1CILi128EEESA_SA_EEENS8_IJiNS9_ILi1EEENS8_IJiiEEEEEESE_SE_NS4_13DefaultFusionEJEEENS4_15FmhaFwdEpilogueIS6_fNS8_IJNS9_ILi64EEESA_SA_EEEEENS2_23IndividualTileSchedulerEJEEEEEvNT_6ParamsE,@"STO_CUDA_ENTRY STV_DEFAULT"
_ZN7cutlass13device_kernelINS_4fmha6kernel28FmhaKernelTmaWarpSpecializedINS1_10collective30FmhaMainloopTmaWarpSpecializedINS_6half_tEffN4cute5tupleIJNS7_1CILi128EEESA_SA_EEENS8_IJiNS9_ILi1EEENS8_IJiiEEEEEESE_SE_NS4_13DefaultFusionEJEEENS4_15FmhaFwdEpilogueIS6_fNS8_IJNS9_ILi64EEESA_SA_EEEEENS2_23IndividualTileSchedulerEJEEEEEvNT_6ParamsE:
[----:B------:R-:W1:Y:S01]  /*0000*/  LDC R1, c[0x0][0x28] ;  /* 0x00000a00ff017b82 */ /* 0x000e620000000800 */
[----:B------:R-:W2:Y:S01]  /*0010*/  S2R R6, SR_TID.X ;  /* 0x0000000000067919 */ /* 0x000ea20000002100 */
[----:B------:R-:W-:Y:S01]  /*0020*/  ELECT P1, URZ, PT ;  /* 0x00000000003f782f */ /* 0x000fe20003820000 */
[----:B------:R-:W-:Y:S01]  /*0030*/  BSSY B0, `(.L_x_0) ;  /* 0x0000017000007945 */ /* 0x000fe20003800000 */
[----:B--2---:R-:W-:-:S05]  /*0040*/  SHF.R.U32.HI R0, RZ, 0x5, R6 ;  /* 0x00000005ff007819 */ /* 0x004fca0000011606 */
[----:B------:R-:W2:Y:S02]  /*0050*/  SHFL.IDX PT, R2, R0, RZ, 0x1f ;  /* 0x00001fff00027589 */ /* 0x000ea400000e0000 */
[----:B--2---:R-:W-:Y:S02]  /*0060*/  R2UR UR4, R2 ;  /* 0x00000000020472ca */ /* 0x004fe400000e0000 */
[----:B------:R-:W-:-:S06]  /*0070*/  SHF.R.U32.HI R2, RZ, 0x7, R6 ;  /* 0x00000007ff027819 */ /* 0x000fcc0000011606 */
[----:B------:R-:W2:Y:S05]  /*0080*/  SHFL.IDX PT, R2, R2, RZ, 0x1f ;  /* 0x00001fff02027589 */ /* 0x000eaa00000e0000 */
[----:B------:R-:W-:Y:S02]  /*0090*/  USHF.R.S32.HI UR5, URZ, 0x1f, UR4 ;  /* 0x0000001f3f057899 */ /* 0x000fe40008011404 */
[----:B------:R-:W-:Y:S02]  /*00a0*/  ISETP.NE.OR P0, PT, RZ, UR4, !P1 ;  /* 0x00000004ff007c0c */ /* 0x000fe4000cf05670 */
[----:B------:R-:W-:-:S04]  /*00b0*/  ULEA.HI UR5, UR5, UR4, URZ, 0x2 ;  /* 0x0000000405057291 */ /* 0x000fc8000f8f103f */
[----:B------:R-:W-:-:S04]  /*00c0*/  ULOP3.LUT UR5, UR5, 0xfffffffc, URZ, 0xc0, !UPT ;  /* 0xfffffffc05057892 */ /* 0x000fc8000f8ec03f */
[----:B------:R-:W-:-:S03]  /*00d0*/  UIADD3 UR5, UR4, -UR5, URZ ;  /* 0x8000000504057290 */ /* 0x000fc6000fffe03f */
[----:B-1----:R-:W-:Y:S09]  /*00e0*/  @P0 BRA `(.L_x_1) ;  /* 0x00000000002c0947 */ /* 0x002ff20003800000 */
[----:B------:R-:W-:Y:S02]  /*00f0*/  ULDC.64 UR6, c[0x0][0x198] ;  /* 0x0000660000067ab9 */ /* 0x000fe40000000a00 */
[----:B------:R-:W-:Y:S02]  /*0100*/  UIADD3 UR8, UP0, UR6, 0xf0, URZ ;  /* 0x000000f006087890 */ /* 0x000fe4000ff1e03f */
[----:B------:R-:W-:Y:S02]  /*0110*/  UIADD3 UR10, UP1, UR6, 0x1f0, URZ ;  /* 0x000001f0060a7890 */ /* 0x000fe4000ff3e03f */
[----:B------:R-:W-:Y:S02]  /*0120*/  UIADD3 UR6, UP2, UR6, 0x2f0, URZ ;  /* 0x000002f006067890 */ /* 0x000fe4000ff5e03f */
[----:B------:R-:W-:Y:S02]  /*0130*/  UIADD3.X UR9, URZ, UR7, URZ, UP0, !UPT ;  /* 0x000000073f097290 */ /* 0x000fe400087fe43f */
[----:B------:R-:W-:-:S02]  /*0140*/  UIADD3.X UR11, URZ, UR7, URZ, UP1, !UPT ;  /* 0x000000073f0b7290 */ /* 0x000fc40008ffe43f */
[----:B------:R-:W-:-:S05]  /*0150*/  UIADD3.X UR7, URZ, UR7, URZ, UP2, !UPT ;  /* 0x000000073f077290 */ /* 0x000fca00097fe43f */
[----:B------:R1:W-:Y:S02]  /*0160*/  UTMACCTL.PF [UR8] ;  /* 0x00000000080079b9 */ /* 0x0003e40008040000 */
[----:B------:R1:W-:Y:S02]  /*0170*/  UTMACCTL.PF [UR10] ;  /* 0x000000000a0079b9 */ /* 0x0003e40008040000 */
[----:B------:R1:W-:Y:S02]  /*0180*/  UTMACCTL.PF [UR6] ;  /* 0x00000000060079b9 */ /* 0x0003e40008040000 */
[----:B-1----:R-:W-:Y:S01]  /*0190*/  NOP ;  /* 0x0000000000007918 */ /* 0x002fe20000000000 */
.L_x_1:
[----:B------:R-:W-:Y:S05]  /*01a0*/  BSYNC B0 ;  /* 0x0000000000007941 */ /* 0x000fea0003800000 */
.L_x_0:
[----:B------:R-:W1:Y:S01]  /*01b0*/  SHFL.IDX PT, R3, R0, RZ, 0x1f ;  /* 0x00001fff00037589 */ /* 0x000e6200000e0000 */
[----:B--2---:R-:W-:Y:S01]  /*01c0*/  R2UR UR36, R2 ;  /* 0x00000000022472ca */ /* 0x004fe200000e0000 */
[----:B------:R-:W-:-:S12]  /*01d0*/  UISETP.NE.AND UP0, UPT, UR5, 0x1, UPT ;  /* 0x000000010500788c */ /* 0x000fd8000bf05270 */
[----:B------:R-:W-:Y:S02]  /*01e0*/  UIADD3 UR10, UR36, -0x1, URZ ;  /* 0xffffffff240a7890 */ /* 0x000fe4000fffe03f */
[----:B------:R-:W-:Y:S02]  /*01f0*/  UISETP.EQ.AND UP0, UPT, UR36, URZ, !UP0 ;  /* 0x0000003f2400728c */ /* 0x000fe4000c702270 */
[----:B------:R-:W-:Y:S02]  /*0200*/  UISETP.GE.U32.AND UP1, UPT, UR10, 0x4, UPT ;  /* 0x000000040a00788c */ /* 0x000fe4000bf26070 */
[----:B------:R-:W-:Y:S01]  /*0210*/  USEL UR4, URZ, 0x1, !UP0 ;  /* 0x000000013f047887 */ /* 0x000fe2000c000000 */
[----:B-1----:R-:W-:-:S03]  /*0220*/  ISETP.NE.AND P0, PT, R3, RZ, PT ;  /* 0x000000ff0300720c */ /* 0x002fc60003f05270 */
[----:B------:R-:W-:-:S10]  /*0230*/  USEL UR4, UR4, 0x2, UP1 ;  /* 0x0000000204047887 */ /* 0x000fd40008800000 */
[----:B------:R-:W-:Y:S05]  /*0240*/  @P0 BRA `(.L_x_2) ;  /* 0x0000000000480947 */ /* 0x000fea0003800000 */
[----:B------:R-:W1:Y:S01]  /*0250*/  S2UR UR11, SR_CgaCtaId ;  /* 0x00000000000b79c3 */ /* 0x000e620000008800 */
[----:B------:R-:W-:Y:S01]  /*0260*/  UMOV UR6, 0x400 ;  /* 0x0000040000067882 */ /* 0x000fe20000000000 */
[----:B------:R-:W-:Y:S01]  /*0270*/  UMOV UR7, 0x1 ;  /* 0x0000000100077882 */ /* 0x000fe20000000000 */
[----:B------:R-:W-:Y:S01]  /*0280*/  UMOV UR8, 0x80 ;  /* 0x0000008000087882 */ /* 0x000fe20000000000 */
[----:B------:R-:W-:Y:S01]  /*0290*/  ELECT P0, URZ, PT ;  /* 0x00000000003f782f */ /* 0x000fe20003800000 */
[----:B------:R-:W-:-:S04]  /*02a0*/  UIADD3 UR8, -UR8, 0x100000, URZ ;  /* 0x0010000008087890 */ /* 0x000fc8000fffe13f */
[----:B------:R-:W-:Y:S02]  /*02b0*/  USHF.L.U32 UR9, UR8, 0xb, URZ ;  /* 0x0000000b08097899 */ /* 0x000fe4000800063f */
[----:B------:R-:W-:Y:S02]  /*02c0*/  USHF.L.U32 UR8, UR8, 0x1, URZ ;  /* 0x0000000108087899 */ /* 0x000fe4000800063f */
[----:B-1----:R-:W-:Y:S02]  /*02d0*/  ULEA UR11, UR11, UR6, 0x18 ;  /* 0x000000060b0b7291 */ /* 0x002fe4000f8ec03f */
[----:B------:R-:W-:-:S04]  /*02e0*/  UIADD3 UR6, -UR7, 0x100000, URZ ;  /* 0x0010000007067890 */ /* 0x000fc8000fffe13f */
[----:B------:R-:W-:Y:S02]  /*02f0*/  USHF.L.U32 UR7, UR6, 0xb, URZ ;  /* 0x0000000b06077899 */ /* 0x000fe4000800063f */
[----:B------:R-:W-:Y:S01]  /*0300*/  USHF.L.U32 UR6, UR6, 0x1, URZ ;  /* 0x0000000106067899 */ /* 0x000fe2000800063f */
[----:B------:R-:W1:Y:S11]  /*0310*/  FENCE.VIEW.ASYNC.S ;  /* 0x00000000000073c6 */ /* 0x000e760000000000 */
[----:B-1----:R1:W2:Y:S01]  /*0320*/  SYNCS.EXCH.64 URZ, [UR11+0x30050], UR6 ;  /* 0x030050060b3f75b2 */ /* 0x0022a20008000100 */
[----:B------:R1:W3:Y:S01]  /*0330*/  SYNCS.EXCH.64 URZ, [UR11+0x30060], UR8 ;  /* 0x030060080b3f75b2 */ /* 0x0002e20008000100 */
[----:B------:R1:W4:Y:S01]  /*0340*/  SYNCS.EXCH.64 URZ, [UR11+0x30058], UR6 ;  /* 0x030058060b3f75b2 */ /* 0x0003220008000100 */
[----:B------:R1:W1:Y:S01]  /*0350*/  SYNCS.EXCH.64 URZ, [UR11+0x30068], UR8 ;  /* 0x030068080b3f75b2 */ /* 0x0002620008000100 */
[----:B------:R-:W-:Y:S01]  /*0360*/  NOP ;  /* 0x0000000000007918 */ /* 0x000fe20000000000 */
.L_x_2:
[----:B------:R-:W5:Y:S01]  /*0370*/  SHFL.IDX PT, R2, R0, RZ, 0x1f ;  /* 0x00001fff00027589 */ /* 0x000f6200000e0000 */
[----:B------:R-:W-:Y:S01]  /*0380*/  NOP ;  /* 0x0000000000007918 */ /* 0x000fe20000000000 */
[----:B-----5:R-:W-:-:S13]  /*0390*/  ISETP.NE.AND P0, PT, R2, RZ, PT ;  /* 0x000000ff0200720c */ /* 0x020fda0003f05270 */
[----:B------:R-:W-:Y:S05]  /*03a0*/  @P0 BRA `(.L_x_3) ;  /* 0x0000000000600947 */ /* 0x000fea0003800000 */
[----:B-1----:R-:W1:Y:S01]  /*03b0*/  S2UR UR7, SR_CgaCtaId ;  /* 0x00000000000779c3 */ /* 0x002e620000008800 */
[----:B------:R-:W-:Y:S01]  /*03c0*/  UMOV UR6, 0x400 ;  /* 0x0000040000067882 */ /* 0x000fe20000000000 */
[----:B------:R-:W-:Y:S01]  /*03d0*/  UMOV UR8, 0x1 ;  /* 0x0000000100087882 */ /* 0x000fe20000000000 */
[----:B------:R-:W-:Y:S01]  /*03e0*/  UMOV UR12, 0x100 ;  /* 0x00000100000c7882 */ /* 0x000fe20000000000 */
[----:B------:R-:W-:-:S04]  /*03f0*/  UIADD3 UR8, -UR8, 0x100000, URZ ;  /* 0x0010000008087890 */ /* 0x000fc8000fffe13f */
[----:B------:R-:W-:Y:S02]  /*0400*/  USHF.L.U32 UR9, UR8, 0xb, URZ ;  /* 0x0000000b08097899 */ /* 0x000fe4000800063f */
[----:B------:R-:W-:Y:S01]  /*0410*/  USHF.L.U32 UR8, UR8, 0x1, URZ ;  /* 0x0000000108087899 */ /* 0x000fe2000800063f */
[----:B------:R-:W-:Y:S01]  /*0420*/  ELECT P0, URZ, PT ;  /* 0x00000000003f782f */ /* 0x000fe20003800000 */
[----:B-1----:R-:W-:Y:S02]  /*0430*/  ULEA UR11, UR7, UR6, 0x18 ;  /* 0x00000006070b7291 */ /* 0x002fe4000f8ec03f */
[----:B------:R-:W-:-:S04]  /*0440*/  UIADD3 UR6, -UR12, 0x100000, URZ ;  /* 0x001000000c067890 */ /* 0x000fc8000fffe13f */
[----:B------:R-:W-:Y:S02]  /*0450*/  USHF.L.U32 UR7, UR6, 0xb, URZ ;  /* 0x0000000b06077899 */ /* 0x000fe4000800063f */
[----:B------:R-:W-:Y:S01]  /*0460*/  USHF.L.U32 UR6, UR6, 0x1, URZ ;  /* 0x0000000106067899 */ /* 0x000fe2000800063f */
[----:B------:R-:W1:Y:S03]  /*0470*/  FENCE.VIEW.ASYNC.S ;  /* 0x00000000000073c6 */ /* 0x000e660000000000 */
[----:B-1----:R1:W1:Y:S08]  /*0480*/  SYNCS.EXCH.64 URZ, [UR11+0x30000], UR8 ;  /* 0x030000080b3f75b2 */ /* 0x0022700008000100 */
[----:B------:R1:W1:Y:S01]  /*0490*/  SYNCS.EXCH.64 URZ, [UR11+0x30028], UR6 ;  /* 0x030028060b3f75b2 */ /* 0x0002620008000100 */
        /* <DEDUP_REMOVED lines=8> */
[----:B------:R-:W-:Y:S01]  /*0520*/  NOP ;  /* 0x0000000000007918 */ /* 0x000fe20000000000 */
.L_x_3:
        /* <DEDUP_REMOVED lines=21> */
[----:B------:R-:W-:Y:S01]  /*0680*/  NOP ;  /* 0x0000000000007918 */ /* 0x000fe20000000000 */
.L_x_4:
[----:B------:R-:W5:Y:S01]  /*0690*/  SHFL.IDX PT, R2, R0, RZ, 0x1f ;  /* 0x00001fff00027589 */ /* 0x000f6200000e0000 */
[----:B------:R-:W-:Y:S01]  /*06a0*/  ELECT P0, URZ, PT ;  /* 0x00000000003f782f */ /* 0x000fe20003800000 */
[----:B------:R-:W-:Y:S01]  /*06b0*/  NOP ;  /* 0x0000000000007918 */ /* 0x000fe20000000000 */
[----:B-1----:R-:W-:Y:S02]  /*06c0*/  UMOV UR6, 0x80 ;  /* 0x0000008000067882 */ /* 0x002fe40000000000 */
[C---:B-----5:R-:W-:Y:S02]  /*06d0*/  ISETP.NE.OR P0, PT, R2.reuse, RZ, !P0 ;  /* 0x000000ff0200720c */ /* 0x060fe40004705670 */
[----:B------:R-:W-:-:S11]  /*06e0*/  ISETP.NE.AND P2, PT, R2, RZ, PT ;  /* 0x000000ff0200720c */ /* 0x000fd60003f45270 */
[----:B------:R-:W-:Y:S01]  /*06f0*/  VOTEU.ALL UP0, P0 ;  /* 0x00000000003f7886 */ /* 0x000fe20000000000 */
[----:B------:R-:W-:Y:S01]  /*0700*/  VOTEU.ALL UP2, P0 ;  /* 0x00000000003f7886 */ /* 0x000fe20000040000 */
[----:B------:R-:W-:Y:S01]  /*0710*/  VOTEU.ALL UP3, P0 ;  /* 0x00000000003f7886 */ /* 0x000fe20000060000 */
[----:B------:R-:W-:Y:S02]  /*0720*/  VOTEU.ALL UP4, P0 ;  /* 0x00000000003f7886 */ /* 0x000fe40000080000 */
[----:B------:R-:W1:Y:S01]  /*0730*/  @!UP0 S2UR UR9, SR_CgaCtaId ;  /* 0x00000000000989c3 */ /* 0x000e620000008800 */
[----:B------:R-:W-:Y:S01]  /*0740*/  @!UP0 UMOV UR8, 0x400 ;  /* 0x0000040000088882 */ /* 0x000fe20000000000 */
[----:B------:R-:W-:-:S04]  /*0750*/  @!UP0 UIADD3 UR6, -UR6, 0x100000, URZ ;  /* 0x0010000006068890 */ /* 0x000fc8000fffe13f */
[----:B------:R-:W-:Y:S02]  /*0760*/  @!UP0 USHF.L.U32 UR7, UR6, 0xb, URZ ;  /* 0x0000000b06078899 */ /* 0x000fe4000800063f */
[----:B------:R-:W-:Y:S02]  /*0770*/  @!UP0 USHF.L.U32 UR6, UR6, 0x1, URZ ;  /* 0x0000000106068899 */ /* 0x000fe4000800063f */
[----:B-1----:R-:W-:Y:S01]  /*0780*/  @!UP0 ULEA UR8, UR9, UR8, 0x18 ;  /* 0x0000000809088291 */ /* 0x002fe2000f8ec03f */
[----:B------:R-:W-:Y:S01]  /*0790*/  VOTEU.ALL UP0, P0 ;  /* 0x00000000003f7886 */ /* 0x000fe20000000000 */
[----:B------:R-:W1:Y:S10]  /*07a0*/  FENCE.VIEW.ASYNC.S ;  /* 0x00000000000073c6 */ /* 0x000e740000000000 */
[----:B-1----:R1:W1:Y:S01]  /*07b0*/  @!UP0 SYNCS.EXCH.64 URZ, [UR8+0x30090], UR6 ;  /* 0x03009006083f85b2 */ /* 0x0022620008000100 */
[----:B------:R1:W1:Y:S01]  /*07c0*/  @!UP2 SYNCS.EXCH.64 URZ, [UR8+0x30098], UR6 ;  /* 0x03009806083fa5b2 */ /* 0x0002620008000100 */
[----:B------:R1:W1:Y:S01]  /*07d0*/  @!UP3 SYNCS.EXCH.64 URZ, [UR8+0x300a0], UR6 ;  /* 0x0300a006083fb5b2 */ /* 0x0002620008000100 */
[----:B------:R1:W1:Y:S01]  /*07e0*/  @!UP4 SYNCS.EXCH.64 URZ, [UR8+0x300a8], UR6 ;  /* 0x0300a806083fc5b2 */ /* 0x0002620008000100 */
[----:B------:R-:W-:Y:S01]  /*07f0*/  NOP ;  /* 0x0000000000007918 */ /* 0x000fe20000000000 */
[----:B------:R-:W-:Y:S05]  /*0800*/  @P2 BRA `(.L_x_5) ;  /* 0x0000000000582947 */ /* 0x000fea0003800000 */
[----:B-1----:R-:W1:Y:S01]  /*0810*/  S2UR UR7, SR_CgaCtaId ;  /* 0x00000000000779c3 */ /* 0x002e620000008800 */
[----:B------:R-:W-:Y:S01]  /*0820*/  UMOV UR6, 0x400 ;  /* 0x0000040000067882 */ /* 0x000fe20000000000 */
[----:B------:R-:W-:Y:S01]  /*0830*/  UMOV UR8, 0x20 ;  /* 0x0000002000087882 */ /* 0x000fe20000000000 */
[----:B------:R-:W-:Y:S01]  /*0840*/  UMOV UR9, 0x80 ;  /* 0x0000008000097882 */ /* 0x000fe20000000000 */
[----:B------:R-:W-:Y:S01]  /*0850*/  ELECT P0, URZ, PT ;  /* 0x00000000003f782f */ /* 0x000fe20003800000 */
[----:B-1----:R-:W-:Y:S02]  /*0860*/  ULEA UR11, UR7, UR6, 0x18 ;  /* 0x00000006070b7291 */ /* 0x002fe4000f8ec03f */
[----:B------:R-:W-:-:S04]  /*0870*/  UIADD3 UR6, -UR8, 0x100000, URZ ;  /* 0x0010000008067890 */ /* 0x000fc8000fffe13f */
[----:B------:R-:W-:Y:S02]  /*0880*/  USHF.L.U32 UR7, UR6, 0xb, URZ ;  /* 0x0000000b06077899 */ /* 0x000fe4000800063f */
[----:B------:R-:W-:Y:S02]  /*0890*/  USHF.L.U32 UR6, UR6, 0x1, URZ ;  /* 0x0000000106067899 */ /* 0x000fe4000800063f */
        /* <DEDUP_REMOVED lines=13> */
.L_x_5:
[----:B------:R-:W-:Y:S01]  /*0970*/  ISETP.NE.AND P0, PT, RZ, UR36, PT ;  /* 0x00000024ff007c0c */ /* 0x000fe2000bf05270 */
[----:B------:R-:W-:Y:S01]  /*0980*/  NOP ;  /* 0x0000000000007918 */ /* 0x000fe20000000000 */
[----:B------:R-:W-:Y:S01]  /*0990*/  MOV R0, UR5 ;  /* 0x0000000500007c02 */ /* 0x000fe20008000f00 */
[----:B-1234-:R-:W-:Y:S03]  /*09a0*/  BAR.SYNC.DEFER_BLOCKING 0x0 ;  /* 0x0000000000007b1d */ /* 0x01efe60000010000 */
[----:B------:R-:W-:-:S07]  /*09b0*/  ISETP.EQ.AND P2, PT, R0, 0x1, P1 ;  /* 0x000000010000780c */ /* 0x000fce0000f42270 */
[----:B------:R-:W-:Y:S06]  /*09c0*/  @!P0 BRA `(.L_x_6) ;  /* 0x0000007400e88947 */ /* 0x000fec0003800000 */
[----:B------:R-:W-:-:S06]  /*09d0*/  UISETP.GT.U32.AND UP0, UPT, UR10, 0x3, UPT ;  /* 0x000000030a00788c */ /* 0x000fcc000bf04070 */
[----:B------:R-:W-:-:S13]  /*09e0*/  PLOP3.LUT P0, PT, PT, PT, UP0, 0x80, 0x0 ;  /* 0x000000000000781c */ /* 0x000fda0003f0f008 */
[----:B------:R-:W-:Y:S05]  /*09f0*/  @P0 EXIT ;  /* 0x000000000000094d */ /* 0x000fea0003800000 */
.L_x_7:
[----:B------:R-:W-:-:S08]  /*0a00*/  NOP ;  /* 0x0000000000007918 */ /* 0x000fd00000000000 */
[----:B------:R-:W1:Y:S02]  /*0a10*/  USETMAXREG.TRY_ALLOC.CTAPOOL UP0, 0xf0 ;  /* 0x000000f0000079c8 */ /* 0x000e640008000600 */
[----:B-1----:R-:W-:-:S13]  /*0a20*/  PLOP3.LUT P0, PT, PT, PT, UP0, 0x80, 0x0 ;  /* 0x000000000000781c */ /* 0x002fda0003f0f008 */
[----:B------:R-:W-:Y:S05]  /*0a30*/  @!P0 BRA `(.L_x_7) ;  /* 0xfffffffc00f08947 */ /* 0x000fea000383ffff */
[----:B------:R-:W-:Y:S01]  /*0a40*/  UISETP.NE.AND UP0, UPT, UR36, 0x1, UPT ;  /* 0x000000012400788c */ /* 0x000fe2000bf05270 */
[----:B------:R-:W1:Y:S01]  /*0a50*/  S2UR UR7, SR_CTAID.X ;  /* 0x00000000000779c3 */ /* 0x000e620000002500 */
[----:B------:R-:W-:Y:S01]  /*0a60*/  UMOV UR5, URZ ;  /* 0x0000003f00057c82 */ /* 0x000fe20008000000 */
[----:B------:R-:W-:-:S03]  /*0a70*/  UMOV UR6, URZ ;  /* 0x0000003f00067c82 */ /* 0x000fc60008000000 */
[----:B------:R-:W-:-:S13]  /*0a80*/  PLOP3.LUT P0, PT, PT, PT, UP0, 0x80, 0x0 ;  /* 0x000000000000781c */ /* 0x000fda0003f0f008 */
[----:B------:R-:W-:Y:S05]  /*0a90*/  @!P0 BRA `(.L_x_8) ;  /* 0x00000000003c8947 */ /* 0x000fea0003800000 */
[----:B------:R-:W-:Y:S01]  /*0aa0*/  UISETP.NE.AND UP0, UPT, UR36, 0x2, UPT ;  /* 0x000000022400788c */ /* 0x000fe2000bf05270 */
[----:B------:R-:W-:-:S05]  /*0ab0*/  UMOV UR6, 0x1 ;  /* 0x0000000100067882 */ /* 0x000fca0000000000 */
[----:B------:R-:W-:-:S13]  /*0ac0*/  PLOP3.LUT P1, PT, PT, PT, UP0, 0x80, 0x0 ;  /* 0x000000000000781c */ /* 0x000fda0003f2f008 */
[----:B------:R-:W-:Y:S05]  /*0ad0*/  @!P1 BRA `(.L_x_8) ;  /* 0x00000000002c9947 */ /* 0x000fea0003800000 */
[----:B------:R-:W-:-:S06]  /*0ae0*/  UISETP.NE.AND UP0, UPT, UR36, 0x3, UPT ;  /* 0x000000032400788c */ /* 0x000fcc000bf05270 */
[----:B------:R-:W-:-:S13]  /*0af0*/  PLOP3.LUT P1, PT, PT, PT, UP0, 0x80, 0x0 ;  /* 0x000000000000781c */ /* 0x000fda0003f2f008 */
[----:B------:R-:W-:Y:S05]  /*0b00*/  @!P1 BRA `(.L_x_9) ;  /* 0x0000000000189947 */ /* 0x000fea0003800000 */
[----:B------:R-:W-:-:S11]  /*0b10*/  UISETP.NE.AND UP0, UPT, UR36, 0x4, UPT ;  /* 0x000000042400788c */ /* 0x000fd6000bf05270 */
[----:B------:R-:W-:Y:S01]  /*0b20*/  @!UP0 UMOV UR5, 0x1 ;  /* 0x0000000100058882 */ /* 0x000fe20000000000 */
[----:B------:R-:W-:Y:S01]  /*0b30*/  @!UP0 UMOV UR6, 0x1 ;  /* 0x0000000100068882 */ /* 0x000fe20000000000 */
[----:B------:R-:W-:Y:S01]  /*0b40*/  @UP0 UMOV UR5, URZ ;  /* 0x0000003f00050c82 */ /* 0x000fe20008000000 */
[----:B------:R-:W-:Y:S01]  /*0b50*/  @UP0 UMOV UR6, URZ ;  /* 0x0000003f00060c82 */ /* 0x000fe20008000000 */
[----:B------:R-:W-:Y:S05]  /*0b60*/  BRA `(.L_x_8) ;  /* 0x0000000000087947 */ /* 0x000fea0003800000 */
.L_x_9:
[----:B------:R-:W-:Y:S01]  /*0b70*/  UMOV UR5, 0x1 ;  /* 0x0000000100057882 */ /* 0x000fe20000000000 */
[----:B------:R-:W-:-:S05]  /*0b80*/  UMOV UR6, URZ ;  /* 0x0000003f00067c82 */ /* 0x000fca0008000000 */
.L_x_8:
[----:B------:R-:W-:Y:S05]  /*0b90*/  @!P0 BRA `(.L_x_10) ;  /* 0x00000000003c8947 */ /* 0x000fea0003800000 */
[----:B------:R-:W-:-:S06]  /*0ba0*/  UISETP.NE.AND UP0, UPT, UR36, 0x2, UPT ;  /* 0x000000022400788c */ /* 0x000fcc000bf05270 */
[----:B------:R-:W-:-:S13]  /*0bb0*/  PLOP3.LUT P0, PT, PT, PT, UP0, 0x80, 0x0 ;  /* 0x000000000000781c */ /* 0x000fda0003f0f008 */
[----:B------:R-:W-:Y:S05]  /*0bc0*/  @!P0 BRA `(.L_x_11) ;  /* 0x0000000000288947 */ /* 0x000fea0003800000 */
[----:B------:R-:W-:-:S06]  /*0bd0*/  UISETP.NE.AND UP0, UPT, UR36, 0x3, UPT ;  /* 0x000000032400788c */ /* 0x000fcc000bf05270 */
[----:B------:R-:W-:-:S13]  /*0be0*/  PLOP3.LUT P0, PT, PT, PT, UP0, 0x80, 0x0 ;  /* 0x000000000000781c */ /* 0x000fda0003f0f008 */
[----:B------:R-:W-:Y:S05]  /*0bf0*/  @!P0 BRA `(.L_x_12) ;  /* 0x0000000000148947 */ /* 0x000fea0003800000 */
[----:B------:R-:W-:-:S06]  /*0c00*/  UISETP.NE.AND UP0, UPT, UR36, 0x4, UPT ;  /* 0x000000042400788c */ /* 0x000fcc000bf05270 */
[----:B------:R-:W-:-:S13]  /*0c10*/  PLOP3.LUT P0, PT, PT, PT, UP0, 0x80, 0x0 ;  /* 0x000000000000781c */ /* 0x000fda0003f0f008 */
[----:B------:R-:W-:Y:S05]  /*0c20*/  @P0 BRA `(.L_x_13) ;  /* 0x00000000001c0947 */ /* 0x000fea0003800000 */
[----:B-1----:R-:W-:Y:S01]  /*0c30*/  ULEA UR7, UR7, 0x3, 0x1 ;  /* 0x0000000307077891 */ /* 0x002fe2000f8e083f */
[----:B------:R-:W-:Y:S11]  /*0c40*/  BRA `(.L_x_13) ;  /* 0x0000000000147947 */ /* 0x000ff60003800000 */
.L_x_12:
[----:B-1----:R-:W-:Y:S01]  /*0c50*/  ULEA UR7, UR7, 0x2, 0x1 ;  /* 0x0000000207077891 */ /* 0x002fe2000f8e083f */
[----:B------:R-:W-:Y:S11]  /*0c60*/  BRA `(.L_x_13) ;  /* 0x00000000000c7947 */ /* 0x000ff60003800000 */
.L_x_11:
[----:B-1----:R-:W-:Y:S01]  /*0c70*/  ULEA UR7, UR7, 0x1, 0x1 ;  /* 0x0000000107077891 */ /* 0x002fe2000f8e083f */
[----:B------:R-:W-:Y:S11]  /*0c80*/  BRA `(.L_x_13) ;  /* 0x0000000000047947 */ /* 0x000ff60003800000 */
.L_x_10:
[----:B-1----:R-:W-:-:S12]  /*0c90*/  USHF.L.U32 UR7, UR7, 0x1, URZ ;  /* 0x0000000107077899 */ /* 0x002fd8000800063f */
.L_x_13:
[----:B------:R-:W-:-:S04]  /*0ca0*/  ULOP3.LUT UR8, UR4, 0x1, URZ, 0xfc, !UPT ;  /* 0x0000000104087892 */ /* 0x000fc8000f8efc3f */
[----:B------:R-:W-:-:S06]  /*0cb0*/  UISETP.NE.AND UP0, UPT, UR8, 0x3, UPT ;  /* 0x000000030800788c */ /* 0x000fcc000bf05270 */
[----:B------:R-:W-:-:S13]  /*0cc0*/  PLOP3.LUT P0, PT, PT, PT, UP0, 0x80, 0x0 ;  /* 0x000000000000781c */ /* 0x000fda0003f0f008 */
[----:B------:R-:W-:Y:S05]  /*0cd0*/  @!P0 BRA `(.L_x_14) ;  /* 0x0000000000048947 */ /* 0x000fea0003800000 */
[----:B-1----:R-:W-:Y:S01]  /*0ce0*/  BPT.TRAP 0x1 ;  /* 0x000000040000795c */ /* 0x002fe20000300000 */
.L_x_14:
[----:B------:R-:W2:Y:S01]  /*0cf0*/  S2UR UR8, SR_CgaCtaId ;  /* 0x00000000000879c3 */ /* 0x000ea20000008800 */
[----:B------:R-:W-:Y:S01]  /*0d00*/  UMOV UR37, 0x400 ;  /* 0x0000040000257882 */ /* 0x000fe20000000000 */
[----:B------:R-:W-:-:S04]  /*0d10*/  MOV R0, UR5 ;  /* 0x0000000500007c02 */ /* 0x000fc80008000f00 */
[----:B------:R-:W-:Y:S01]  /*0d20*/  SHF.L.U32 R0, R0, 0x1f, RZ ;  /* 0x0000001f00007819 */ /* 0x000fe200000006ff */
[----:B--2---:R-:W-:-:S04]  /*0d30*/  ULEA UR37, UR8, UR37, 0x18 ;  /* 0x0000002508257291 */ /* 0x004fc8000f8ec03f */
[----:B------:R-:W-:-:S09]  /*0d40*/  ULEA UR8, UR6, UR37, 0x3 ;  /* 0x0000002506087291 */ /* 0x000fd2000f8e183f */
[----:B------:R-:W2:Y:S02]  /*0d50*/  SYNCS.PHASECHK.TRANS64.TRYWAIT P1, [UR8+0x30050], R0 ;  /* 0x03005000ff0075a7 */ /* 0x000ea40008020148 */
[----:B--2---:R-:W-:Y:S05]  /*0d60*/  @!P1 BRA `(.L_x_15) ;  /* 0x0000008400ac9947 */ /* 0x004fea0003800000 */
.L_x_93:
[----:B------:R-:W-:Y:S05]  /*0d70*/  @!P0 BRA `(.L_x_16) ;  /* 0x0000000000048947 */ /* 0x000fea0003800000 */
[----:B-1----:R-:W-:Y:S01]  /*0d80*/  BPT.TRAP 0x1 ;  /* 0x000000040000795c */ /* 0x002fe20000300000 */
.L_x_16:
[----:B------:R-:W-:Y:S01]  /*0d90*/  SHF.L.U32 R5, RZ, 0x1f, RZ ;  /* 0x0000001fff057819 */ /* 0x000fe200000006ff */
[----:B------:R-:W-:Y:S01]  /*0da0*/  UIADD3 UR11, UR37, 0x30090, URZ ;  /* 0x00030090250b7890 */ /* 0x000fe2000fffe03f */
[----:B------:R-:W-:Y:S02]  /*0db0*/  ISETP.NE.AND P2, PT, RZ, UR10, PT ;  /* 0x0000000aff007c0c */ /* 0x000fe4000bf45270 */
[----:B------:R-:W3:Y:S02]  /*0dc0*/  SYNCS.PHASECHK.TRANS64.TRYWAIT P1, [UR37+0x30000], R5 ;  /* 0x03000005ff0075a7 */ /* 0x000ee40008020165 */
[----:B---3--:R-:W-:Y:S09]  /*0dd0*/  @!P1 BRA `(.L_x_17) ;  /* 0x0000008400a89947 */ /* 0x008ff20003800000 */
.L_x_94:
[----:B------:R-:W-:Y:S01]  /*0de0*/  ULEA UR10, UR10, UR11, 0x3 ;  /* 0x0000000b0a0a7291 */ /* 0x000fe2000f8e183f */
[----:B--2---:R-:W-:Y:S01]  /*0df0*/  SEL R0, RZ, 0x1, P2 ;  /* 0x00000001ff007807 */ /* 0x004fe20001000000 */
[----:B------:R-:W-:-:S03]  /*0e00*/  UIADD3 UR5, UR36, -0x1, URZ ;  /* 0xffffffff24057890 */ /* 0x000fc6000fffe03f */
[----:B------:R-:W-:Y:S01]  /*0e10*/  SHF.L.U32 R0, R0, 0x1f, RZ ;  /* 0x0000001f00007819 */ /* 0x000fe200000006ff */
[----:B------:R-:W-:-:S03]  /*0e20*/  USHF.L.U32 UR5, UR5, 0x3, URZ ;  /* 0x0000000305057899 */ /* 0x000fc6000800063f */
[----:B------:R-:W2:Y:S02]  /*0e30*/  SYNCS.PHASECHK.TRANS64.TRYWAIT P1, [UR10], R0 ;  /* 0x00000000ff0075a7 */ /* 0x000ea4000802014a */
[----:B--2---:R-:W-:Y:S07]  /*0e40*/  @!P1 BRA `(.L_x_18) ;  /* 0x0000008400a49947 */ /* 0x004fee0003800000 */
.L_x_95:
[----:B------:R-:W-:Y:S01]  /*0e50*/  USHF.R.U32.HI UR8, URZ, 0x4, UR37 ;  /* 0x000000043f087899 */ /* 0x000fe20008011625 */
[----:B------:R-:W-:Y:S01]  /*0e60*/  WARPGROUP.ARRIVE ;  /* 0x00000000000079c5 */ /* 0x000fe20000000000 */
[----:B------:R-:W-:Y:S02]  /*0e70*/  UIADD3 UR9, UR37, 0x8000, URZ ;  /* 0x0000800025097890 */ /* 0x000fe4000fffe03f */
[----:B------:R-:W-:Y:S02]  /*0e80*/  ULOP3.LUT UR8, UR8, 0x3fff, URZ, 0xc0, !UPT ;  /* 0x00003fff08087892 */ /* 0x000fe4000f8ec03f */
[----:B------:R-:W-:Y:S02]  /*0e90*/  USHF.R.U32.HI UR9, URZ, 0x4, UR9 ;  /* 0x000000043f097899 */ /* 0x000fe40008011609 */
[----:B------:R-:W-:Y:S02]  /*0ea0*/  ULOP3.LUT UR8, UR8, 0x10000, URZ, 0xfc, !UPT ;  /* 0x0001000008087892 */ /* 0x000fe4000f8efc3f */
[----:B------:R-:W-:-:S02]  /*0eb0*/  ULOP3.LUT UR10, UR9, 0x3fff, URZ, 0xc0, !UPT ;  /* 0x00003fff090a7892 */ /* 0x000fc4000f8ec03f */
[----:B------:R-:W-:Y:S02]  /*0ec0*/  ULEA UR8, UR6, UR8, 0xa ;  /* 0x0000000806087291 */ /* 0x000fe4000f8e503f */
[----:B------:R-:W-:Y:S01]  /*0ed0*/  ULOP3.LUT UR6, UR10, 0x10000, URZ, 0xfc, !UPT ;  /* 0x000100000a067892 */ /* 0x000fe2000f8efc3f */
[----:B------:R-:W-:Y:S01]  /*0ee0*/  UMOV UR9, 0x40000040 ;  /* 0x4000004000097882 */ /* 0x000fe20000000000 */
[----:B------:R-:W-:Y:S01]  /*0ef0*/  UMOV UR15, 0x40000040 ;  /* 0x40000040000f7882 */ /* 0x000fe20000000000 */
[----:B------:R-:W-:Y:S02]  /*0f00*/  UMOV UR13, UR9 ;  /* 0x00000009000d7c82 */ /* 0x000fe40008000000 */
[----:B------:R-:W-:Y:S01]  /*0f10*/  UMOV UR12, UR8 ;  /* 0x00000008000c7c82 */ /* 0x000fe20008000000 */
[----:B------:R-:W-:Y:S01]  /*0f20*/  UIADD3 UR16, UR8, 0x4, URZ ;  /* 0x0000000408107890 */ /* 0x000fe2000fffe03f */
[----:B------:R-:W-:Y:S01]  /*0f30*/  UMOV UR14, UR6 ;  /* 0x00000006000e7c82 */ /* 0x000fe20008000000 */
[----:B------:R-:W-:Y:S01]  /*0f40*/  UIADD3 UR18, UR6, 0x4, URZ ;  /* 0x0000000406127890 */ /* 0x000fe2000fffe03f */
[----:B------:R-:W-:Y:S01]  /*0f50*/  HGMMA.64x128x16.F32 R24, gdesc[UR12], RZ, !UPT, gsb0 ;  /* 0x01e000000c1879f0 */ /* 0x000fe2000c0008ff */
[----:B------:R-:W-:-:S02]  /*0f60*/  UIADD3 UR12, UR8, 0x2, URZ ;  /* 0x00000002080c7890 */ /* 0x000fc4000fffe03f */
[----:B------:R-:W-:Y:S01]  /*0f70*/  UIADD3 UR14, UR6, 0x2, URZ ;  /* 0x00000002060e7890 */ /* 0x000fe2000fffe03f */
[----:B------:R-:W-:Y:S01]  /*0f80*/  UMOV UR13, 0x40000040 ;  /* 0x40000040000d7882 */ /* 0x000fe20000000000 */
[----:B------:R-:W-:Y:S01]  /*0f90*/  UMOV UR15, 0x40000040 ;  /* 0x40000040000f7882 */ /* 0x000fe20000000000 */
[----:B------:R-:W-:Y:S01]  /*0fa0*/  UMOV UR17, 0x40000040 ;  /* 0x4000004000117882 */ /* 0x000fe20000000000 */
[----:B------:R-:W-:Y:S01]  /*0fb0*/  UMOV UR19, 0x40000040 ;  /* 0x4000004000137882 */ /* 0x000fe20000000000 */
[----:B------:R-:W-:Y:S02]  /*0fc0*/  UIADD3 UR20, UR8, 0x6, URZ ;  /* 0x0000000608147890 */ /* 0x000fe4000fffe03f */
[----:B------:R-:W-:Y:S01]  /*0fd0*/  UIADD3 UR22, UR6, 0x6, URZ ;  /* 0x0000000606167890 */ /* 0x000fe2000fffe03f */
[----:B------:R-:W-:Y:S01]  /*0fe0*/  UMOV UR21, 0x40000040 ;  /* 0x4000004000157882 */ /* 0x000fe20000000000 */
[----:B------:R-:W-:Y:S01]  /*0ff0*/  UMOV UR23, 0x40000040 ;  /* 0x4000004000177882 */ /* 0x000fe20000000000 */
[----:B------:R-:W-:-:S02]  /*1000*/  UIADD3 UR24, UR8, 0x200, URZ ;  /* 0x0000020008187890 */ /* 0x000fc4000fffe03f */
[----:B------:R-:W-:Y:S01]  /*1010*/  UIADD3 UR26, UR6, 0x400, URZ ;  /* 0x00000400061a7890 */ /* 0x000fe2000fffe03f */
[----:B------:R-:W-:Y:S01]  /*1020*/  UMOV UR25, 0x40000040 ;  /* 0x4000004000197882 */ /* 0x000fe20000000000 */
[----:B------:R-:W-:Y:S01]  /*1030*/  UMOV UR27, 0x40000040 ;  /* 0x40000040001b7882 */ /* 0x000fe20000000000 */
[----:B------:R-:W-:Y:S02]  /*1040*/  UIADD3 UR28, UR8, 0x202, URZ ;  /* 0x00000202081c7890 */ /* 0x000fe4000fffe03f */
[----:B------:R-:W-:Y:S01]  /*1050*/  UIADD3 UR30, UR6, 0x402, URZ ;  /* 0x00000402061e7890 */ /* 0x000fe2000fffe03f */
        /* <DEDUP_REMOVED lines=10> */
[----:B------:R-:W-:Y:S01]  /*1100*/  ULOP3.LUT UR5, UR5, 0x8, URZ, 0xc, !UPT ;  /* 0x0000000805057892 */ /* 0x000fe2000f8e0c3f */
[----:B------:R-:W-:Y:S02]  /*1110*/  WARPGROUP.DEPBAR.LE gsb0, 0x0 ;  /* 0x00008000000079c5 */ /* 0x000fe40000010000 */
[----:B------:R-:W-:-:S06]  /*1120*/  WARPGROUP.ARRIVE ;  /* 0x00000000000079c5 */ /* 0x000fcc0000000000 */
[----:B------:R-:W-:Y:S01]  /*1130*/  HGMMA.64x128x16.F32 R24, gdesc[UR12], R24, gsb0 ;  /* 0x01e000000c1879f0 */ /* 0x000fe20008000818 */
[----:B------:R-:W-:Y:S01]  /*1140*/  ULDC UR14, c[0x0][0x604] ;  /* 0x00018100000e7ab9 */ /* 0x000fe20000000800 */
[----:B------:R-:W-:Y:S01]  /*1150*/  ULDC UR15, c[0x0][0x604] ;  /* 0x00018100000f7ab9 */ /* 0x000fe20000000800 */
[----:B------:R-:W-:Y:S02]  /*1160*/  WARPGROUP.DEPBAR.LE gsb0, 0x0 ;  /* 0x00008000000079c5 */ /* 0x000fe40000010000 */
[----:B------:R-:W-:-:S07]  /*1170*/  WARPGROUP.ARRIVE ;  /* 0x00000000000079c5 */ /* 0x000fce0000000000 */
[----:B------:R-:W-:Y:S03]  /*1180*/  HGMMA.64x128x16.F32 R24, gdesc[UR16], R24, gsb0 ;  /* 0x01e00000101879f0 */ /* 0x000fe60008000818 */
        /* <DEDUP_REMOVED lines=16> */
[----:B--2---:R-:W-:-:S04]  /*1290*/  FMNMX R3, R24, R25, !PT ;  /* 0x0000001918037209 */ /* 0x004fc80007800000 */
[----:B------:R-:W-:-:S04]  /*12a0*/  FMNMX R0, R28, R3, !PT ;  /* 0x000000031c007209 */ /* 0x000fc80007800000 */
        /* <DEDUP_REMOVED lines=9> */
[----:B------:R-:W-:Y:S02]  /*1340*/  FMNMX R0, R48, R3, !PT ;  /* 0x0000000330007209 */ /* 0x000fe40007800000 */
[----:B------:R-:W-:Y:S02]  /*1350*/  FMNMX R3, R26, R27, !PT ;  /* 0x0000001b1a037209 */ /* 0x000fe40007800000 */
[----:B------:R-:W-:Y:S02]  /*1360*/  FMNMX R7, R49, R0, !PT ;  /* 0x0000000031077209 */ /* 0x000fe40007800000 */
[----:B------:R-:W-:Y:S02]  /*1370*/  FMNMX R0, R30, R3, !PT ;  /* 0x000000031e007209 */ /* 0x000fe40007800000 */
[----:B------:R-:W-:Y:S02]  /*1380*/  FMNMX R2, R52, R7, !PT ;  /* 0x0000000734027209 */ /* 0x000fe40007800000 */
[----:B------:R-:W-:-:S02]  /*1390*/  FMNMX R3, R31, R0, !PT ;  /* 0x000000001f037209 */ /* 0x000fc40007800000 */
        /* <DEDUP_REMOVED lines=33> */
[----:B------:R-:W-:-:S03]  /*15b0*/  FMNMX R0, R66, R3, !PT ;  /* 0x0000000342007209 */ /* 0x000fc60007800000 */
[----:B------:R-:W2:Y:S01]  /*15c0*/  SHFL.BFLY PT, R7, R2, 0x1, 0x1f ;  /* 0x0c201f0002077f89 */ /* 0x000ea200000e0000 */
[----:B------:R-:W-:-:S04]  /*15d0*/  FMNMX R3, R67, R0, !PT ;  /* 0x0000000043037209 */ /* 0x000fc80007800000 */
[----:B------:R-:W-:-:S04]  /*15e0*/  FMNMX R0, R70, R3, !PT ;  /* 0x0000000346007209 */ /* 0x000fc80007800000 */
[----:B------:R-:W-:-:S04]  /*15f0*/  FMNMX R3, R71, R0, !PT ;  /* 0x0000000047037209 */ /* 0x000fc80007800000 */
[----:B------:R-:W-:-:S04]  /*1600*/  FMNMX R0, R74, R3, !PT ;  /* 0x000000034a007209 */ /* 0x000fc80007800000 */
[----:B------:R-:W-:-:S04]  /*1610*/  FMNMX R3, R75, R0, !PT ;  /* 0x000000004b037209 */ /* 0x000fc80007800000 */
[----:B------:R-:W-:Y:S02]  /*1620*/  FMNMX R0, R78, R3, !PT ;  /* 0x000000034e007209 */ /* 0x000fe40007800000 */
[----:B--2---:R-:W-:Y:S02]  /*1630*/  FMNMX R7, R2, R7, !PT ;  /* 0x0000000702077209 */ /* 0x004fe40007800000 */
[----:B------:R-:W-:-:S03]  /*1640*/  FMNMX R3, R79, R0, !PT ;  /* 0x000000004f037209 */ /* 0x000fc60007800000 */
[----:B------:R-:W2:Y:S01]  /*1650*/  SHFL.BFLY PT, R4, R7, 0x2, 0x1f ;  /* 0x0c401f0007047f89 */ /* 0x000ea200000e0000 */
[----:B------:R-:W-:-:S04]  /*1660*/  FMNMX R0, R82, R3, !PT ;  /* 0x0000000352007209 */ /* 0x000fc80007800000 */
[----:B------:R-:W-:-:S04]  /*1670*/  FMNMX R3, R83, R0, !PT ;  /* 0x0000000053037209 */ /* 0x000fc80007800000 */
[----:B------:R-:W-:-:S04]  /*1680*/  FMNMX R0, R86, R3, !PT ;  /* 0x0000000356007209 */ /* 0x000fc80007800000 */
[----:B------:R-:W-:-:S05]  /*1690*/  FMNMX R0, R87, R0, !PT ;  /* 0x0000000057007209 */ /* 0x000fca0007800000 */
[----:B------:R-:W3:Y:S01]  /*16a0*/  SHFL.BFLY PT, R9, R0, 0x1, 0x1f ;  /* 0x0c201f0000097f89 */ /* 0x000ee200000e0000 */
[----:B--2---:R-:W-:-:S04]  /*16b0*/  FMNMX R3, R7, R4, !PT ;  /* 0x0000000407037209 */ /* 0x004fc80007800000 */
[----:B------:R-:W-:-:S04]  /*16c0*/  FSETP.NEU.AND P1, PT, R3, -INF , PT ;  /* 0xff8000000300780b */ /* 0x000fc80003f2d000 */
[----:B------:R-:W-:-:S05]  /*16d0*/  FSEL R2, R3, RZ, P1 ;  /* 0x000000ff03027208 */ /* 0x000fca0000800000 */
[----:B------:R-:W-:Y:S01]  /*16e0*/  FMUL R2, R2, UR14 ;  /* 0x0000000e02027c20 */ /* 0x000fe20008400000 */
[----:B------:R-:W-:-:S03]  /*16f0*/  ULDC UR14, c[0x0][0x604] ;  /* 0x00018100000e7ab9 */ /* 0x000fc60000000800 */
[--C-:B------:R-:W-:Y:S01]  /*1700*/  FFMA R24, R24, UR14, -R2.reuse ;  /* 0x0000000e18187c23 */ /* 0x100fe20008000802 */
[----:B---3--:R-:W-:Y:S01]  /*1710*/  FMNMX R9, R0, R9, !PT ;  /* 0x0000000900097209 */ /* 0x008fe20007800000 */
[----:B------:R-:W-:Y:S02]  /*1720*/  ULDC UR14, c[0x0][0x604] ;  /* 0x00018100000e7ab9 */ /* 0x000fe40000000800 */
[--C-:B------:R-:W-:Y:S01]  /*1730*/  FFMA R7, R25, UR14, -R2.reuse ;  /* 0x0000000e19077c23 */ /* 0x100fe20008000802 */
[----:B------:R-:W-:Y:S01]  /*1740*/  ULDC UR14, c[0x0][0x604] ;  /* 0x00018100000e7ab9 */ /* 0x000fe20000000800 */
[----:B------:R-:W2:Y:S01]  /*1750*/  SHFL.BFLY PT, R4, R9, 0x2, 0x1f ;  /* 0x0c401f0009047f89 */ /* 0x000ea200000e0000 */
[--C-:B------:R-:W-:Y:S01]  /*1760*/  FFMA R6, R28, UR14, -R2.reuse ;  /* 0x0000000e1c067c23 */ /* 0x100fe20008000802 */
[----:B------:R-:W-:Y:S01]  /*1770*/  ULDC UR14, c[0x0][0x604] ;  /* 0x00018100000e7ab9 */ /* 0x000fe20000000800 */
[----:B------:R-:W-:Y:S01]  /*1780*/  FSETP.GEU.AND P1, PT, R24, -126, PT ;  /* 0xc2fc00001800780b */ /* 0x000fe20003f2e000 */
[--C-:B------:R-:W-:Y:S01]  /*1790*/  FFMA R29, R29, UR14, -R2.reuse ;  /* 0x0000000e1d1d7c23 */ /* 0x100fe20008000802 */
[----:B------:R-:W-:Y:S01]  /*17a0*/  ULDC UR14, c[0x0][0x604] ;  /* 0x00018100000e7ab9 */ /* 0x000fe20000000800 */
[----:B------:R-:W-:Y:S01]  /*17b0*/  FSETP.GEU.AND P4, PT, R7, -126, PT ;  /* 0xc2fc00000700780b */ /* 0x000fe20003f8e000 */
[--C-:B------:R-:W-:Y:S01]  /*17c0*/  FFMA R28, R32, UR14, -R2.reuse ;  /* 0x0000000e201c7c23 */ /* 0x100fe20008000802 */
[----:B------:R-:W-:Y:S01]  /*17d0*/  ULDC UR14, c[0x0][0x604] ;  /* 0x00018100000e7ab9 */ /* 0x000fe20000000800 */
[----:B------:R-:W-:Y:S01]  /*17e0*/  FSETP.GEU.AND P2, PT, R29, -126, PT ;  /* 0xc2fc00001d00780b */ /* 0x000fe20003f4e000 */
[--C-:B------:R-:W-:Y:S01]  /*17f0*/  FFMA R11, R33, UR14, -R2.reuse ;  /* 0x0000000e210b7c23 */ /* 0x100fe20008000802 */
[----:B------:R-:W-:Y:S01]  /*1800*/  FSETP.GEU.AND P3, PT, R6, -126, PT ;  /* 0xc2fc00000600780b */ /* 0x000fe20003f6e000 */
[----:B------:R-:W-:Y:S01]  /*1810*/  ULDC UR14, c[0x0][0x604] ;  /* 0x00018100000e7ab9 */ /* 0x000fe20000000800 */
[----:B------:R-:W-:Y:S01]  /*1820*/  FSETP.GEU.AND P6, PT, R28, -126, PT ;  /* 0xc2fc00001c00780b */ /* 0x000fe20003fce000 */
[--C-:B------:R-:W-:Y:S01]  /*1830*/  FFMA R8, R36, UR14, -R2.reuse ;  /* 0x0000000e24087c23 */ /* 0x100fe20008000802 */
[----:B------:R-:W-:Y:S01]  /*1840*/  ULDC UR14, c[0x0][0x604] ;  /* 0x00018100000e7ab9 */ /* 0x000fe20000000800 */
[----:B------:R-:W-:Y:S01]  /*1850*/  @!P1 FMUL R24, R24, 0.5 ;  /* 0x3f00000018189820 */ /* 0x000fe20000400000 */
[--C-:B------:R-:W-:Y:S01]  /*1860*/  FFMA R13, R37, UR14, -R2.reuse ;  /* 0x0000000e250d7c23 */ /* 0x100fe20008000802 */
[----:B------:R-:W-:Y:S01]  /*1870*/  ULDC UR14, c[0x0][0x604] ;  /* 0x00018100000e7ab9 */ /* 0x000fe20000000800 */
[----:B------:R-:W-:Y:S01]  /*1880*/  @!P4 FMUL R7, R7, 0.5 ;  /* 0x3f0000000707c820 */ /* 0x000fe20000400000 */
[--C-:B------:R-:W-:Y:S01]  /*1890*/  FFMA R32, R40, UR14, -R2.reuse ;  /* 0x0000000e28207c23 */ /* 0x100fe20008000802 */
[----:B------:R-:W-:Y:S01]  /*18a0*/  ULDC UR14, c[0x0][0x604] ;  /* 0x00018100000e7ab9 */ /* 0x000fe20000000800 */
[----:B------:R-:W-:Y:S01]  /*18b0*/  @!P2 FMUL R29, R29, 0.5 ;  /* 0x3f0000001d1da820 */ /* 0x000fe20000400000 */
[----:B------:R-:W3:Y:S01]  /*18c0*/  MUFU.EX2 R24, R24 ;  /* 0x0000001800187308 */ /* 0x000ee20000000800 */
[----:B--2---:R-:W-:Y:S01]  /*18d0*/  FMNMX R4, R9, R4, !PT ;  /* 0x0000000409047209 */ /* 0x004fe20007800000 */
[----:B------:R-:W-:Y:S01]  /*18e0*/  @!P3 FMUL R6, R6, 0.5 ;  /* 0x3f0000000606b820 */ /* 0x000fe20000400000 */
[----:B------:R-:W-:Y:S01]  /*18f0*/  @!P6 FMUL R28, R28, 0.5 ;  /* 0x3f0000001c1ce820 */ /* 0x000fe20000400000 */
[----:B------:R-:W-:Y:S01]  /*1900*/  FFMA R15, R41, UR14, -R2 ;  /* 0x0000000e290f7c23 */ /* 0x000fe20008000802 */
[----:B------:R-:W-:Y:S01]  /*1910*/  FSETP.NEU.AND P5, PT, R4, -INF , PT ;  /* 0xff8000000400780b */ /* 0x000fe20003fad000 */
[----:B------:R-:W-:-:S02]  /*1920*/  ULDC UR14, c[0x0][0x604] ;  /* 0x00018100000e7ab9 */ /* 0x000fc40000000800 */
[----:B------:R-:W2:Y:S01]  /*1930*/  MUFU.EX2 R9, R29 ;  /* 0x0000001d00097308 */ /* 0x000ea20000000800 */
[----:B------:R-:W-:Y:S01]  /*1940*/  FSEL R0, R4, RZ, P5 ;  /* 0x000000ff04007208 */ /* 0x000fe20002800000 */
[--C-:B------:R-:W-:Y:S01]  /*1950*/  FFMA R10, R44, UR14, -R2.reuse ;  /* 0x0000000e2c0a7c23 */ /* 0x100fe20008000802 */
[----:B------:R-:W-:Y:S01]  /*1960*/  FSETP.GEU.AND P5, PT, R11, -126, PT ;  /* 0xc2fc00000b00780b */ /* 0x000fe20003fae000 */
[----:B------:R-:W-:Y:S02]  /*1970*/  ULDC UR14, c[0x0][0x604] ;  /* 0x00018100000e7ab9 */ /* 0x000fe40000000800 */
[--C-:B------:R-:W-:Y:S01]  /*1980*/  FFMA R17, R45, UR14, -R2.reuse ;  /* 0x0000000e2d117c23 */ /* 0x100fe20008000802 */
[----:B------:R-:W-:Y:S01]  /*1990*/  ULDC UR14, c[0x0][0x604] ;  /* 0x00018100000e7ab9 */ /* 0x000fe20000000800 */
[----:B------:R-:W4:Y:S01]  /*19a0*/  MUFU.EX2 R7, R7 ;  /* 0x0000000700077308 */ /* 0x000f220000000800 */
[----:B---3--:R-:W-:Y:S01]  /*19b0*/  @!P1 FMUL R24, R24, R24 ;  /* 0x0000001818189220 */ /* 0x008fe20000400000 */
[----:B------:R-:W-:Y:S01]  /*19c0*/  FSETP.GEU.AND P1, PT, R8, -126, PT ;  /* 0xc2fc00000800780b */ /* 0x000fe20003f2e000 */
[----:B------:R-:W-:Y:S01]  /*19d0*/  FFMA R36, R48, UR14, -R2 ;  /* 0x0000000e30247c23 */ /* 0x000fe20008000802 */
[----:B------:R-:W-:-:S02]  /*19e0*/  ULDC UR14, c[0x0][0x604] ;  /* 0x00018100000e7ab9 */ /* 0x000fc40000000800 */
[--C-:B------:R-:W-:Y:S01]  /*19f0*/  FFMA R49, R49, UR14, -R2.reuse ;  /* 0x0000000e31317c23 */ /* 0x100fe20008000802 */
[----:B------:R-:W-:Y:S01]  /*1a00*/  ULDC UR14, c[0x0][0x604] ;  /* 0x00018100000e7ab9 */ /* 0x000fe20000000800 */
[----:B------:R-:W-:Y:S01]  /*1a10*/  @!P5 FMUL R11, R11, 0.5 ;  /* 0x3f0000000b0bd820 */ /* 0x000fe20000400000 */
[----:B------:R-:W3:Y:S01]  /*1a20*/  MUFU.EX2 R6, R6 ;  /* 0x0000000600067308 */ /* 0x000ee20000000800 */
[----:B--2---:R-:W-:Y:S01]  /*1a30*/  @!P2 FMUL R9, R9, R9 ;  /* 0x000000090909a220 */ /* 0x004fe20000400000 */
[----:B------:R-:W-:Y:S01]  /*1a40*/  FSETP.GEU.AND P2, PT, R15, -126, PT ;  /* 0xc2fc00000f00780b */ /* 0x000fe20003f4e000 */
[--C-:B------:R-:W-:Y:S01]  /*1a50*/  FFMA R52, R52, UR14, -R2.reuse ;  /* 0x0000000e34347c23 */ /* 0x100fe20008000802 */
[----:B------:R-:W-:Y:S02]  /*1a60*/  ULDC UR14, c[0x0][0x604] ;  /* 0x00018100000e7ab9 */ /* 0x000fe40000000800 */
[----:B------:R-:W-:Y:S01]  /*1a70*/  @!P1 FMUL R8, R8, 0.5 ;  /* 0x3f00000008089820 */ /* 0x000fe20000400000 */
[----:B------:R-:W-:Y:S01]  /*1a80*/  FFMA R53, R53, UR14, -R2 ;  /* 0x0000000e35357c23 */ /* 0x000fe20008000802 */
[----:B------:R-:W2:Y:S01]  /*1a90*/  MUFU.EX2 R28, R28 ;  /* 0x0000001c001c7308 */ /* 0x000ea20000000800 */
[----:B----4-:R-:W-:Y:S01]  /*1aa0*/  @!P4 FMUL R7, R7, R7 ;  /* 0x000000070707c220 */ /* 0x010fe20000400000 */
[----:B------:R-:W-:Y:S01]  /*1ab0*/  FSETP.GEU.AND P4, PT, R13, -126, PT ;  /* 0xc2fc00000d00780b */ /* 0x000fe20003f8e000 */
[----:B------:R-:W-:-:S02]  /*1ac0*/  ULDC UR14, c[0x0][0x604] ;  /* 0x00018100000e7ab9 */ /* 0x000fc40000000800 */
[--C-:B------:R-:W-:Y:S01]  /*1ad0*/  FFMA R56, R56, UR14, -R2.reuse ;  /* 0x0000000e38387c23 */ /* 0x100fe20008000802 */
[----:B------:R-:W-:Y:S01]  /*1ae0*/  ULDC UR14, c[0x0][0x604] ;  /* 0x00018100000e7ab9 */ /* 0x000fe20000000800 */
[----:B------:R-:W-:Y:S01]  /*1af0*/  @!P2 FMUL R15, R15, 0.5 ;  /* 0x3f0000000f0fa820 */ /* 0x000fe20000400000 */
[----:B------:R-:W4:Y:S01]  /*1b00*/  MUFU.EX2 R11, R11 ;  /* 0x0000000b000b7308 */ /* 0x000f220000000800 */
[----:B---3--:R-:W-:Y:S01]  /*1b10*/  @!P3 FMUL R6, R6, R6 ;  /* 0x000000060606b220 */ /* 0x008fe20000400000 */
[----:B------:R-:W-:Y:S01]  /*1b20*/  FSETP.GEU.AND P3, PT, R32, -126, PT ;  /* 0xc2fc00002000780b */ /* 0x000fe20003f6e000 */
[--C-:B------:R-:W-:Y:S01]  /*1b30*/  FFMA R57, R57, UR14, -R2.reuse ;  /* 0x0000000e39397c23 */ /* 0x100fe20008000802 */
[----:B------:R-:W-:Y:S02]  /*1b40*/  ULDC UR14, c[0x0][0x604] ;  /* 0x00018100000e7ab9 */ /* 0x000fe40000000800 */
[----:B------:R-:W-:Y:S01]  /*1b50*/  FFMA R60, R60, UR14, -R2 ;  /* 0x0000000e3c3c7c23 */ /* 0x000fe20008000802 */
[----:B------:R-:W-:Y:S01]  /*1b60*/  @!P4 FMUL R13, R13, 0.5 ;  /* 0x3f0000000d0dc820 */ /* 0x000fe20000400000 */
[----:B------:R-:W3:Y:S01]  /*1b70*/  MUFU.EX2 R15, R15 ;  /* 0x0000000f000f7308 */ /* 0x000ee20000000800 */
[----:B--2---:R-:W-:Y:S01]  /*1b80*/  @!P6 FMUL R28, R28, R28 ;  /* 0x0000001c1c1ce220 */ /* 0x004fe20000400000 */
[----:B------:R-:W-:Y:S01]  /*1b90*/  FSETP.GEU.AND P6, PT, R10, -126, PT ;  /* 0xc2fc00000a00780b */ /* 0x000fe20003fce000 */
[----:B------:R-:W-:-:S02]  /*1ba0*/  ULDC UR14, c[0x0][0x604] ;  /* 0x00018100000e7ab9 */ /* 0x000fc40000000800 */
[--C-:B------:R-:W-:Y:S01]  /*1bb0*/  FFMA R61, R61, UR14, -R2.reuse ;  /* 0x0000000e3d3d7c23 */ /* 0x100fe20008000802 */
[----:B------:R-:W-:Y:S01]  /*1bc0*/  ULDC UR14, c[0x0][0x604] ;  /* 0x00018100000e7ab9 */ /* 0x000fe20000000800 */
[----:B------:R-:W-:Y:S01]  /*1bd0*/  @!P3 FMUL R32, R32, 0.5 ;  /* 0x3f0000002020b820 */ /* 0x000fe20000400000 */
[----:B------:R-:W2:Y:S01]  /*1be0*/  MUFU.EX2 R8, R8 ;  /* 0x0000000800087308 */ /* 0x000ea20000000800 */
[----:B----4-:R-:W-:Y:S01]  /*1bf0*/  @!P5 FMUL R11, R11, R11 ;  /* 0x0000000b0b0bd220 */ /* 0x010fe20000400000 */
[----:B------:R-:W-:Y:S01]  /*1c00*/  FSETP.GEU.AND P5, PT, R17, -126, PT ;  /* 0xc2fc00001100780b */ /* 0x000fe20003fae000 */
[--C-:B------:R-:W-:Y:S01]  /*1c10*/  FFMA R64, R64, UR14, -R2.reuse ;  /* 0x0000000e40407c23 */ /* 0x100fe20008000802 */
[----:B------:R-:W-:Y:S02]  /*1c20*/  ULDC UR14, c[0x0][0x604] ;  /* 0x00018100000e7ab9 */ /* 0x000fe40000000800 */
[----:B------:R-:W-:Y:S01]  /*1c30*/  FFMA R65, R65, UR14, -R2 ;  /* 0x0000000e41417c23 */ /* 0x000fe20008000802 */
[----:B------:R-:W-:Y:S01]  /*1c40*/  @!P6 FMUL R10, R10, 0.5 ;  /* 0x3f0000000a0ae820 */ /* 0x000fe20000400000 */
[----:B------:R-:W4:Y:S01]  /*1c50*/  MUFU.EX2 R13, R13 ;  /* 0x0000000d000d7308 */ /* 0x000f220000000800 */
[----:B---3--:R-:W-:Y:S01]  /*1c60*/  @!P2 FMUL R15, R15, R15 ;  /* 0x0000000f0f0fa220 */ /* 0x008fe20000400000 */
[----:B------:R-:W-:Y:S01]  /*1c70*/  FSETP.GEU.AND P2, PT, R53, -126, PT ;  /* 0xc2fc00003500780b */ /* 0x000fe20003f4e000 */
        /* <DEDUP_REMOVED lines=9> */
[----:B------:R-:W-:Y:S01]  /*1d10*/  FFMA R72, R72, UR14, -R2 ;  /* 0x0000000e48487c23 */ /* 0x000fe20008000802 */
[----:B------:R-:W-:Y:S01]  /*1d20*/  @!P2 FMUL R53, R53, 0.5 ;  /* 0x3f0000003535a820 */ /* 0x000fe20000400000 */
        /* <DEDUP_REMOVED lines=32> */
[----:B------:R-:W-:Y:S01]  /*1f30*/  FFMA R2, R85, UR14, -R2 ;  /* 0x0000000e55027c23 */ /* 0x000fe20008000802 */
[----:B------:R-:W-:Y:S01]  /*1f40*/  ULDC UR14, c[0x0][0x604] ;  /* 0x00018100000e7ab9 */ /* 0x000fe20000000800 */
[----:B------:R-:W-:Y:S01]  /*1f50*/  @!P5 FMUL R57, R57, 0.5 ;  /* 0x3f0000003939d820 */ /* 0x000fe20000400000 */
[----:B------:R-:W3:Y:S01]  /*1f60*/  MUFU.EX2 R19, R56 ;  /* 0x0000003800137308 */ /* 0x000ee20000000800 */
[----:B--2---:R-:W-:Y:S01]  /*1f70*/  @!P1 FMUL R36, R36, R36 ;  /* 0x0000002424249220 */ /* 0x004fe20000400000 */
[----:B------:R-:W-:Y:S01]  /*1f80*/  FSETP.GEU.AND P1, PT, R60, -126, PT ;  /* 0xc2fc00003c00780b */ /* 0x000fe20003f2e000 */
[----:B------:R-:W-:Y:S01]  /*1f90*/  FMUL R0, R0, UR14 ;  /* 0x0000000e00007c20 */ /* 0x000fe20008400000 */
[----:B------:R-:W-:-:S03]  /*1fa0*/  ULDC UR14, c[0x0][0x604] ;  /* 0x00018100000e7ab9 */ /* 0x000fc60000000800 */
        /* <DEDUP_REMOVED lines=25> */
[----:B------:R-:W-:-:S04]  /*2140*/  ULDC UR14, c[0x0][0x604] ;  /* 0x00018100000e7ab9 */ /* 0x000fc80000000800 */
[----:B------:R-:W-:Y:S01]  /*2150*/  @!P5 FMUL R69, R69, 0.5 ;  /* 0x3f0000004545d820 */ /* 0x000fe20000400000 */
[----:B------:R-:W4:Y:S01]  /*2160*/  MUFU.EX2 R12, R61 ;  /* 0x0000003d000c7308 */ /* 0x000f220000000800 */
[----:B---3--:R-:W-:Y:S01]  /*2170*/  @!P2 FMUL R44, R44, R44 ;  /* 0x0000002c2c2ca220 */ /* 0x008fe20000400000 */
[----:B------:R-:W-:-:S05]  /*2180*/  FSETP.GEU.AND P2, PT, R77, -126, PT ;  /* 0xc2fc00004d00780b */ /* 0x000fca0003f4e000 */
[----:B------:R-:W-:Y:S01]  /*2190*/  @!P3 FMUL R64, R64, 0.5 ;  /* 0x3f0000004040b820 */ /* 0x000fe20000400000 */
[----:B------:R-:W3:Y:S01]  /*21a0*/  MUFU.EX2 R25, R68 ;  /* 0x0000004400197308 */ /* 0x000ee20000000800 */
[----:B--2---:R-:W-:Y:S01]  /*21b0*/  @!P1 FMUL R21, R21, R21 ;  /* 0x0000001515159220 */ /* 0x004fe20000400000 */
[----:B------:R-:W-:-:S05]  /*21c0*/  FSETP.GEU.AND P1, PT, R72, -126, PT ;  /* 0xc2fc00004800780b */ /* 0x000fca0003f2e000 */
[----:B------:R-:W-:Y:S01]  /*21d0*/  @!P2 FMUL R77, R77, 0.5 ;  /* 0x3f0000004d4da820 */ /* 0x000fe20000400000 */
[----:B------:R-:W2:Y:S01]  /*21e0*/  MUFU.EX2 R14, R69 ;  /* 0x00000045000e7308 */ /* 0x000ea20000000800 */
[----:B----4-:R-:W-:Y:S01]  /*21f0*/  @!P4 FMUL R12, R12, R12 ;  /* 0x0000000c0c0cc220 */ /* 0x010fe20000400000 */
[----:B------:R-:W-:-:S05]  /*2200*/  FSETP.GEU.AND P4, PT, R73, -126, PT ;  /* 0xc2fc00004900780b */ /* 0x000fca0003f8e000 */
        /* <DEDUP_REMOVED lines=31> */
[----:B------:R-:W-:-:S03]  /*2400*/  FSETP.GEU.AND P5, PT, R45, -126, PT ;  /* 0xc2fc00002d00780b */ /* 0x000fc60003fae000 */
[----:B------:R-:W-:Y:S02]  /*2410*/  FADD R61, R49, R18 ;  /* 0x00000012313d7221 */ /* 0x000fe40000000000 */
[----:B------:R-:W-:Y:S01]  /*2420*/  @!P6 FMUL R30, R30, 0.5 ;  /* 0x3f0000001e1ee820 */ /* 0x000fe20000400000 */
[----:B------:R2:W5:Y:S01]  /*2430*/  MUFU.EX2 R20, R2 ;  /* 0x0000000200147308 */ /* 0x0005620000000800 */
[----:B----4-:R-:W-:Y:S01]  /*2440*/  @!P3 FMUL R33, R33, R33 ;  /* 0x000000212121b220 */ /* 0x010fe20000400000 */
[----:B------:R-:W-:-:S05]  /*2450*/  FSETP.GEU.AND P3, PT, R26, -126, PT ;  /* 0xc2fc00001a00780b */ /* 0x000fca0003f6e000 */
[----:B------:R-:W-:Y:S01]  /*2460*/  @!P5 FMUL R45, R45, 0.5 ;  /* 0x3f0000002d2dd820 */ /* 0x000fe20000400000 */
[----:B------:R-:W4:Y:S01]  /*2470*/  MUFU.EX2 R27, R27 ;  /* 0x0000001b001b7308 */ /* 0x000f220000000800 */
[--C-:B--2---:R-:W-:Y:S01]  /*2480*/  FFMA R2, R35, UR14, -R0.reuse ;  /* 0x0000000e23027c23 */ /* 0x104fe20008000800 */
[----:B------:R-:W-:Y:S01]  /*2490*/  ULDC UR14, c[0x0][0x604] ;  /* 0x00018100000e7ab9 */ /* 0x000fe20000000800 */
[----:B---3--:R-:W-:Y:S01]  /*24a0*/  @!P1 FMUL R41, R41, R41 ;  /* 0x0000002929299220 */ /* 0x008fe20000400000 */
[----:B------:R-:W-:Y:S01]  /*24b0*/  FFMA R38, R38, UR14, -R0 ;  /* 0x0000000e26267c23 */ /* 0x000fe20008000800 */
[----:B------:R-:W-:Y:S01]  /*24c0*/  ULDC UR14, c[0x0][0x604] ;  /* 0x00018100000e7ab9 */ /* 0x000fe20000000800 */
[----:B------:R-:W-:Y:S01]  /*24d0*/  FSETP.GEU.AND P1, PT, R34, -126, PT ;  /* 0xc2fc00002200780b */ /* 0x000fe20003f2e000 */
[----:B------:R-:W-:Y:S01]  /*24e0*/  @!P3 FMUL R26, R26, 0.5 ;  /* 0x3f0000001a1ab820 */ /* 0x000fe20000400000 */
[----:B------:R-:W2:Y:S01]  /*24f0*/  MUFU.EX2 R31, R30 ;  /* 0x0000001e001f7308 */ /* 0x000ea20000000800 */
[----:B-----5:R-:W-:Y:S01]  /*2500*/  @!P4 FMUL R20, R20, R20 ;  /* 0x000000141414c220 */ /* 0x020fe20000400000 */
[----:B------:R-:W-:-:S06]  /*2510*/  FSETP.GEU.AND P4, PT, R2, -126, PT ;  /* 0xc2fc00000200780b */ /* 0x000fcc0003f8e000 */
[----:B------:R-:W3:Y:S01]  /*2520*/  MUFU.EX2 R56, R45 ;  /* 0x0000002d00387308 */ /* 0x000ee20000000800 */
[----:B----4-:R-:W-:Y:S02]  /*2530*/  @!P2 FMUL R27, R27, R27 ;  /* 0x0000001b1b1ba220 */ /* 0x010fe40000400000 */
[----:B------:R-:W-:-:S04]  /*2540*/  @!P1 FMUL R34, R34, 0.5 ;  /* 0x3f00000022229820 */ /* 0x000fc80000400000 */
[----:B------:R-:W-:Y:S01]  /*2550*/  @!P4 FMUL R2, R2, 0.5 ;  /* 0x3f0000000202c820 */ /* 0x000fe20000400000 */
[----:B------:R4:W5:Y:S01]  /*2560*/  MUFU.EX2 R22, R26 ;  /* 0x0000001a00167308 */ /* 0x0009620000000800 */
[----:B--2---:R-:W-:-:S07]  /*2570*/  @!P6 FMUL R31, R31, R31 ;  /* 0x0000001f1f1fe220 */ /* 0x004fce0000400000 */
[----:B------:R-:W2:Y:S01]  /*2580*/  MUFU.EX2 R35, R34 ;  /* 0x0000002200237308 */ /* 0x000ea20000000800 */
[--C-:B----4-:R-:W-:Y:S01]  /*2590*/  FFMA R26, R39, UR14, -R0.reuse ;  /* 0x0000000e271a7c23 */ /* 0x110fe20008000800 */
[----:B------:R-:W-:Y:S01]  /*25a0*/  ULDC UR14, c[0x0][0x604] ;  /* 0x00018100000e7ab9 */ /* 0x000fe20000000800 */
[----:B---3--:R-:W-:Y:S01]  /*25b0*/  @!P5 FMUL R56, R56, R56 ;  /* 0x000000383838d220 */ /* 0x008fe20000400000 */
[--C-:B------:R-:W-:Y:S01]  /*25c0*/  FFMA R42, R42, UR14, -R0.reuse ;  /* 0x0000000e2a2a7c23 */ /* 0x100fe20008000800 */
[----:B------:R-:W-:Y:S01]  /*25d0*/  ULDC UR14, c[0x0][0x604] ;  /* 0x00018100000e7ab9 */ /* 0x000fe20000000800 */
[----:B------:R-:W-:Y:S01]  /*25e0*/  FSETP.GEU.AND P2, PT, R26, -126, PT ;  /* 0xc2fc00001a00780b */ /* 0x000fe20003f4e000 */
[--C-:B------:R-:W-:Y:S01]  /*25f0*/  FFMA R30, R43, UR14, -R0.reuse ;  /* 0x0000000e2b1e7c23 */ /* 0x100fe20008000800 */
[----:B------:R-:W-:Y:S01]  /*2600*/  ULDC UR14, c[0x0][0x604] ;  /* 0x00018100000e7ab9 */ /* 0x000fe20000000800 */
[----:B------:R-:W-:Y:S01]  /*2610*/  FSETP.GEU.AND P6, PT, R42, -126, PT ;  /* 0xc2fc00002a00780b */ /* 0x000fe20003fce000 */
[----:B-----5:R-:W-:Y:S01]  /*2620*/  @!P3 FMUL R22, R22, R22 ;  /* 0x000000161616b220 */ /* 0x020fe20000400000 */
[----:B------:R-:W-:Y:S01]  /*2630*/  FSETP.GEU.AND P3, PT, R38, -126, PT ;  /* 0xc2fc00002600780b */ /* 0x000fe20003f6e000 */
[----:B------:R3:W4:Y:S01]  /*2640*/  MUFU.EX2 R60, R2 ;  /* 0x00000002003c7308 */ /* 0x0007220000000800 */
[----:B------:R-:W-:Y:S01]  /*2650*/  FSETP.GEU.AND P5, PT, R30, -126, PT ;  /* 0xc2fc00001e00780b */ /* 0x000fe20003fae000 */
[----:B------:R-:W-:Y:S01]  /*2660*/  FFMA R46, R46, UR14, -R0 ;  /* 0x0000000e2e2e7c23 */ /* 0x000fe20008000800 */
[----:B------:R-:W-:-:S02]  /*2670*/  ULDC UR14, c[0x0][0x604] ;  /* 0x00018100000e7ab9 */ /* 0x000fc40000000800 */
[--C-:B------:R-:W-:Y:S01]  /*2680*/  FFMA R47, R47, UR14, -R0.reuse ;  /* 0x0000000e2f2f7c23 */ /* 0x100fe20008000800 */
[----:B------:R-:W-:Y:S01]  /*2690*/  ULDC UR14, c[0x0][0x604] ;  /* 0x00018100000e7ab9 */ /* 0x000fe20000000800 */
[----:B------:R-:W-:Y:S01]  /*26a0*/  @!P2 FMUL R26, R26, 0.5 ;  /* 0x3f0000001a1aa820 */ /* 0x000fe20000400000 */
[--C-:B------:R-:W-:Y:S01]  /*26b0*/  FFMA R50, R50, UR14, -R0.reuse ;  /* 0x0000000e32327c23 */ /* 0x100fe20008000800 */
[----:B------:R-:W-:Y:S01]  /*26c0*/  ULDC UR14, c[0x0][0x604] ;  /* 0x00018100000e7ab9 */ /* 0x000fe20000000800 */
[----:B------:R-:W-:Y:S01]  /*26d0*/  @!P6 FMUL R42, R42, 0.5 ;  /* 0x3f0000002a2ae820 */ /* 0x000fe20000400000 */
[----:B------:R5:W1:Y:S01]  /*26e0*/  MUFU.EX2 R64, R26 ;  /* 0x0000001a00407308 */ /* 0x000a620000000800 */
[----:B------:R-:W-:Y:S01]  /*26f0*/  @!P3 FMUL R38, R38, 0.5 ;  /* 0x3f0000002626b820 */ /* 0x000fe20000400000 */
[--C-:B---3--:R-:W-:Y:S01]  /*2700*/  FFMA R2, R51, UR14, -R0.reuse ;  /* 0x0000000e33027c23 */ /* 0x108fe20008000800 */
[----:B------:R-:W-:Y:S01]  /*2710*/  @!P5 FMUL R30, R30, 0.5 ;  /* 0x3f0000001e1ed820 */ /* 0x000fe20000400000 */
[----:B------:R-:W-:Y:S01]  /*2720*/  ULDC UR14, c[0x0][0x604] ;  /* 0x00018100000e7ab9 */ /* 0x000fe20000000800 */
[----:B--2---:R-:W-:Y:S01]  /*2730*/  @!P1 FMUL R35, R35, R35 ;  /* 0x0000002323239220 */ /* 0x004fe20000400000 */
[--C-:B------:R-:W-:Y:S01]  /*2740*/  FFMA R54, R54, UR14, -R0.reuse ;  /* 0x0000000e36367c23 */ /* 0x100fe20008000800 */
[----:B------:R-:W-:Y:S01]  /*2750*/  ULDC UR14, c[0x0][0x604] ;  /* 0x00018100000e7ab9 */ /* 0x000fe20000000800 */
[----:B------:R-:W2:Y:S01]  /*2760*/  MUFU.EX2 R43, R42 ;  /* 0x0000002a002b7308 */ /* 0x000ea20000000800 */
[--C-:B------:R-:W-:Y:S01]  /*2770*/  FFMA R55, R55, UR14, -R0.reuse ;  /* 0x0000000e37377c23 */ /* 0x100fe20008000800 */
[----:B----4-:R-:W-:Y:S01]  /*2780*/  @!P4 FMUL R60, R60, R60 ;  /* 0x0000003c3c3cc220 */ /* 0x010fe20000400000 */
[----:B------:R-:W-:Y:S01]  /*2790*/  FSETP.GEU.AND P1, PT, R46, -126, PT ;  /* 0xc2fc00002e00780b */ /* 0x000fe20003f2e000 */
[----:B------:R-:W-:Y:S01]  /*27a0*/  ULDC UR14, c[0x0][0x604] ;  /* 0x00018100000e7ab9 */ /* 0x000fe20000000800 */
[----:B------:R-:W-:Y:S01]  /*27b0*/  FSETP.GEU.AND P4, PT, R47, -126, PT ;  /* 0xc2fc00002f00780b */ /* 0x000fe20003f8e000 */
[--C-:B-----5:R-:W-:Y:S01]  /*27c0*/  FFMA R26, R58, UR14, -R0.reuse ;  /* 0x0000000e3a1a7c23 */ /* 0x120fe20008000800 */
[----:B------:R-:W-:Y:S01]  /*27d0*/  ULDC UR14, c[0x0][0x604] ;  /* 0x00018100000e7ab9 */ /* 0x000fe20000000800 */
[----:B------:R-:W3:Y:S01]  /*27e0*/  MUFU.EX2 R68, R30 ;  /* 0x0000001e00447308 */ /* 0x000ee20000000800 */
[----:B-1----:R-:W-:Y:S01]  /*27f0*/  @!P2 FMUL R64, R64, R64 ;  /* 0x000000404040a220 */ /* 0x002fe20000400000 */
[----:B------:R-:W-:Y:S01]  /*2800*/  FSETP.GEU.AND P2, PT, R2, -126, PT ;  /* 0xc2fc00000200780b */ /* 0x000fe20003f4e000 */
[----:B------:R-:W-:Y:S01]  /*2810*/  FFMA R59, R59, UR14, -R0 ;  /* 0x0000000e3b3b7c23 */ /* 0x000fe20008000800 */
[----:B------:R-:W-:-:S04]  /*2820*/  ULDC UR14, c[0x0][0x604] ;  /* 0x00018100000e7ab9 */ /* 0x000fc80000000800 */
[----:B------:R-:W1:Y:S01]  /*2830*/  MUFU.EX2 R39, R38 ;  /* 0x0000002600277308 */ /* 0x000e620000000800 */
[----:B--2---:R-:W-:Y:S01]  /*2840*/  @!P6 FMUL R43, R43, R43 ;  /* 0x0000002b2b2be220 */ /* 0x004fe20000400000 */
[----:B------:R-:W-:Y:S01]  /*2850*/  FSETP.GEU.AND P6, PT, R54, -126, PT ;  /* 0xc2fc00003600780b */ /* 0x000fe20003fce000 */
[----:B------:R-:W-:Y:S01]  /*2860*/  @!P1 FMUL R46, R46, 0.5 ;  /* 0x3f0000002e2e9820 */ /* 0x000fe20000400000 */
[----:B------:R-:W-:-:S03]  /*2870*/  @!P4 FMUL R47, R47, 0.5 ;  /* 0x3f0000002f2fc820 */ /* 0x000fc60000400000 */
[----:B------:R-:W-:Y:S01]  /*2880*/  @!P2 FMUL R2, R2, 0.5 ;  /* 0x3f0000000202a820 */ /* 0x000fe20000400000 */
[----:B------:R-:W2:Y:S01]  /*2890*/  MUFU.EX2 R45, R46 ;  /* 0x0000002e002d7308 */ /* 0x000ea20000000800 */
[----:B---3--:R-:W-:Y:S01]  /*28a0*/  @!P5 FMUL R68, R68, R68 ;  /* 0x000000444444d220 */ /* 0x008fe20000400000 */
[----:B------:R-:W-:-:S05]  /*28b0*/  FSETP.GEU.AND P5, PT, R55, -126, PT ;  /* 0xc2fc00003700780b */ /* 0x000fca0003fae000 */
[----:B------:R-:W-:Y:S01]  /*28c0*/  @!P6 FMUL R54, R54, 0.5 ;  /* 0x3f0000003636e820 */ /* 0x000fe20000400000 */
[----:B------:R3:W4:Y:S01]  /*28d0*/  MUFU.EX2 R76, R2 ;  /* 0x00000002004c7308 */ /* 0x0007220000000800 */
[----:B-1----:R-:W-:Y:S01]  /*28e0*/  @!P3 FMUL R39, R39, R39 ;  /* 0x000000272727b220 */ /* 0x002fe20000400000 */
[----:B------:R-:W-:-:S05]  /*28f0*/  FSETP.GEU.AND P3, PT, R50, -126, PT ;  /* 0xc2fc00003200780b */ /* 0x000fca0003f6e000 */
[----:B------:R-:W-:Y:S01]  /*2900*/  @!P5 FMUL R55, R55, 0.5 ;  /* 0x3f0000003737d820 */ /* 0x000fe20000400000 */
[----:B------:R-:W1:Y:S01]  /*2910*/  MUFU.EX2 R72, R47 ;  /* 0x0000002f00487308 */ /* 0x000e620000000800 */
[--C-:B---3--:R-:W-:Y:S01]  /*2920*/  FFMA R2, R62, UR14, -R0.reuse ;  /* 0x0000000e3e027c23 */ /* 0x108fe20008000800 */
[----:B------:R-:W-:Y:S01]  /*2930*/  ULDC UR14, c[0x0][0x604] ;  /* 0x00018100000e7ab9 */ /* 0x000fe20000000800 */
[----:B--2---:R-:W-:Y:S01]  /*2940*/  @!P1 FMUL R45, R45, R45 ;  /* 0x0000002d2d2d9220 */ /* 0x004fe20000400000 */
[--C-:B------:R-:W-:Y:S01]  /*2950*/  FFMA R63, R63, UR14, -R0.reuse ;  /* 0x0000000e3f3f7c23 */ /* 0x100fe20008000800 */
[----:B------:R-:W-:Y:S01]  /*2960*/  ULDC UR14, c[0x0][0x604] ;  /* 0x00018100000e7ab9 */ /* 0x000fe20000000800 */
[----:B------:R-:W-:Y:S01]  /*2970*/  FSETP.GEU.AND P1, PT, R26, -126, PT ;  /* 0xc2fc00001a00780b */ /* 0x000fe20003f2e000 */
[----:B------:R-:W-:Y:S01]  /*2980*/  @!P3 FMUL R50, R50, 0.5 ;  /* 0x3f0000003232b820 */ /* 0x000fe20000400000 */
[----:B------:R-:W2:Y:S01]  /*2990*/  MUFU.EX2 R47, R54 ;  /* 0x00000036002f7308 */ /* 0x000ea20000000800 */
[--C-:B------:R-:W-:Y:S01]  /*29a0*/  FFMA R30, R66, UR14, -R0.reuse ;  /* 0x0000000e421e7c23 */ /* 0x100fe20008000800 */
[----:B------:R-:W-:Y:S01]  /*29b0*/  ULDC UR14, c[0x0][0x604] ;  /* 0x00018100000e7ab9 */ /* 0x000fe20000000800 */
[----:B----4-:R-:W-:Y:S01]  /*29c0*/  @!P2 FMUL R76, R76, R76 ;  /* 0x0000004c4c4ca220 */ /* 0x010fe20000400000 */
[----:B------:R-:W-:Y:S01]  /*29d0*/  FFMA R67, R67, UR14, -R0 ;  /* 0x0000000e43437c23 */ /* 0x000fe20008000800 */
[----:B------:R-:W-:Y:S01]  /*29e0*/  FSETP.GEU.AND P2, PT, R63, -126, PT ;  /* 0xc2fc00003f00780b */ /* 0x000fe20003f4e000 */
[----:B------:R-:W-:-:S02]  /*29f0*/  ULDC UR14, c[0x0][0x604] ;  /* 0x00018100000e7ab9 */ /* 0x000fc40000000800 */
[----:B------:R3:W4:Y:S01]  /*2a00*/  MUFU.EX2 R58, R55 ;  /* 0x00000037003a7308 */ /* 0x0007220000000800 */
[----:B-1----:R-:W-:Y:S01]  /*2a10*/  @!P4 FMUL R72, R72, R72 ;  /* 0x000000484848c220 */ /* 0x002fe20000400000 */
[----:B------:R-:W-:Y:S01]  /*2a20*/  FSETP.GEU.AND P4, PT, R59, -126, PT ;  /* 0xc2fc00003b00780b */ /* 0x000fe20003f8e000 */
[----:B------:R-:W-:-:S05]  /*2a30*/  @!P1 FMUL R26, R26, 0.5 ;  /* 0x3f0000001a1a9820 */ /* 0x000fca0000400000 */
[----:B------:R-:W1:Y:S01]  /*2a40*/  MUFU.EX2 R51, R50 ;  /* 0x0000003200337308 */ /* 0x000e620000000800 */
[----:B--2---:R-:W-:Y:S01]  /*2a50*/  @!P6 FMUL R47, R47, R47 ;  /* 0x0000002f2f2fe220 */ /* 0x004fe20000400000 */
[----:B------:R-:W-:Y:S01]  /*2a60*/  FSETP.GEU.AND P6, PT, R30, -126, PT ;  /* 0xc2fc00001e00780b */ /* 0x000fe20003fce000 */
[----:B------:R-:W-:Y:S01]  /*2a70*/  @!P2 FMUL R63, R63, 0.5 ;  /* 0x3f0000003f3fa820 */ /* 0x000fe20000400000 */
[----:B---3--:R-:W-:Y:S01]  /*2a80*/  FADD R55, R32, R29 ;  /* 0x0000001d20377221 */ /* 0x008fe20000000000 */
[----:B------:R-:W-:Y:S02]  /*2a90*/  F2FP.F16.F32.PACK_AB R32, R15, R32 ;  /* 0x000000200f20723e */ /* 0x000fe400000000ff */
[----:B------:R-:W-:Y:S01]  /*2aa0*/  @!P4 FMUL R59, R59, 0.5 ;  /* 0x3f0000003b3bc820 */ /* 0x000fe20000400000 */
[----:B------:R2:W3:Y:S01]  /*2ab0*/  MUFU.EX2 R57, R26 ;  /* 0x0000001a00397308 */ /* 0x0004e20000000800 */
[----:B----4-:R-:W-:Y:S01]  /*2ac0*/  @!P5 FMUL R58, R58, R58 ;  /* 0x0000003a3a3ad220 */ /* 0x010fe20000400000 */
[----:B------:R-:W-:-:S05]  /*2ad0*/  FSETP.GEU.AND P5, PT, R67, -126, PT ;  /* 0xc2fc00004300780b */ /* 0x000fca0003fae000 */
[----:B------:R-:W-:Y:S01]  /*2ae0*/  @!P6 FMUL R30, R30, 0.5 ;  /* 0x3f0000001e1ee820 */ /* 0x000fe20000400000 */
[----:B------:R-:W4:Y:S01]  /*2af0*/  MUFU.EX2 R63, R63 ;  /* 0x0000003f003f7308 */ /* 0x000f220000000800 */
[----:B-1----:R-:W-:Y:S01]  /*2b00*/  @!P3 FMUL R51, R51, R51 ;  /* 0x000000333333b220 */ /* 0x002fe20000400000 */
[----:B------:R-:W-:Y:S01]  /*2b10*/  FSETP.GEU.AND P3, PT, R2, -126, PT ;  /* 0xc2fc00000200780b */ /* 0x000fe20003f6e000 */
[----:B--2---:R-:W-:Y:S01]  /*2b20*/  FFMA R26, R70, UR14, -R0 ;  /* 0x0000000e461a7c23 */ /* 0x004fe20008000800 */
[----:B------:R-:W-:-:S03]  /*2b30*/  ULDC UR14, c[0x0][0x604] ;  /* 0x00018100000e7ab9 */ /* 0x000fc60000000800 */
[----:B------:R-:W-:Y:S01]  /*2b40*/  @!P5 FMUL R67, R67, 0.5 ;  /* 0x3f0000004343d820 */ /* 0x000fe20000400000 */
[----:B------:R1:W2:Y:S01]  /*2b50*/  MUFU.EX2 R70, R30 ;  /* 0x0000001e00467308 */ /* 0x0002a20000000800 */
[----:B---3--:R-:W-:Y:S01]  /*2b60*/  @!P1 FMUL R57, R57, R57 ;  /* 0x0000003939399220 */ /* 0x008fe20000400000 */
[----:B------:R-:W-:-:S05]  /*2b70*/  FSETP.GEU.AND P1, PT, R26, -126, PT ;  /* 0xc2fc00001a00780b */ /* 0x000fca0003f2e000 */
[----:B------:R-:W-:Y:S01]  /*2b80*/  @!P3 FMUL R2, R2, 0.5 ;  /* 0x3f0000000202b820 */ /* 0x000fe20000400000 */
[----:B------:R3:W5:Y:S01]  /*2b90*/  MUFU.EX2 R62, R59 ;  /* 0x0000003b003e7308 */ /* 0x0007620000000800 */
[----:B----4-:R-:W-:Y:S01]  /*2ba0*/  @!P2 FMUL R63, R63, R63 ;  /* 0x0000003f3f3fa220 */ /* 0x010fe20000400000 */
[----:B-1----:R-:W-:Y:S01]  /*2bb0*/  FADD R30, R11, R44 ;  /* 0x0000002c0b1e7221 */ /* 0x002fe20000000000 */
[----:B------:R-:W-:-:S03]  /*2bc0*/  F2FP.F16.F32.PACK_AB R44, R44, R23 ;  /* 0x000000172c2c723e */ /* 0x000fc600000000ff */
[----:B------:R-:W-:Y:S01]  /*2bd0*/  FADD R69, R30, R61 ;  /* 0x0000003d1e457221 */ /* 0x000fe20000000000 */
[----:B------:R-:W-:Y:S01]  /*2be0*/  @!P1 FMUL R26, R26, 0.5 ;  /* 0x3f0000001a1a9820 */ /* 0x000fe20000400000 */
[----:B------:R1:W4:Y:S01]  /*2bf0*/  MUFU.EX2 R66, R2 ;  /* 0x0000000200427308 */ /* 0x0003220000000800 */
[----:B--2---:R-:W-:Y:S01]  /*2c00*/  @!P6 FMUL R70, R70, R70 ;  /* 0x000000464646e220 */ /* 0x004fe20000400000 */
[----:B---3--:R-:W-:Y:S01]  /*2c10*/  FADD R59, R36, R37 ;  /* 0x00000025243b7221 */ /* 0x008fe20000000000 */
[----:B------:R-:W-:Y:S01]  /*2c20*/  FADD R30, R13, R14 ;  /* 0x0000000e0d1e7221 */ /* 0x000fe20000000000 */
[----:B------:R-:W-:Y:S01]  /*2c30*/  FADD R61, R53, R20 ;  /* 0x00000014353d7221 */ /* 0x000fe20000000000 */
[----:B------:R-:W-:Y:S01]  /*2c40*/  FADD R46, R35, R70 ;  /* 0x00000046232e7221 */ /* 0x000fe20000000000 */
[----:B------:R-:W-:Y:S02]  /*2c50*/  F2FP.F16.F32.PACK_AB R36, R49, R36 ;  /* 0x000000243124723e */ /* 0x000fe400000000ff */
[----:B------:R-:W2:Y:S01]  /*2c60*/  MUFU.EX2 R67, R67 ;  /* 0x0000004300437308 */ /* 0x000ea20000000800 */
[--C-:B-1----:R-:W-:Y:S01]  /*2c70*/  FFMA R2, R74, UR14, -R0.reuse ;  /* 0x0000000e4a027c23 */ /* 0x102fe20008000800 */
[----:B------:R-:W-:Y:S01]  /*2c80*/  ULDC UR14, c[0x0][0x604] ;  /* 0x00018100000e7ab9 */ /* 0x000fe20000000800 */
[----:B-----5:R-:W-:Y:S01]  /*2c90*/  @!P4 FMUL R62, R62, R62 ;  /* 0x0000003e3e3ec220 */ /* 0x020fe20000400000 */
[--C-:B------:R-:W-:Y:S01]  /*2ca0*/  FFMA R71, R71, UR14, -R0.reuse ;  /* 0x0000000e47477c23 */ /* 0x100fe20008000800 */
[----:B------:R-:W-:Y:S01]  /*2cb0*/  ULDC UR14, c[0x0][0x604] ;  /* 0x00018100000e7ab9 */ /* 0x000fe20000000800 */
[----:B------:R-:W-:Y:S01]  /*2cc0*/  FSETP.GEU.AND P4, PT, R2, -126, PT ;  /* 0xc2fc00000200780b */ /* 0x000fe20003f8e000 */
[--C-:B------:R-:W-:Y:S01]  /*2cd0*/  FFMA R75, R75, UR14, -R0.reuse ;  /* 0x0000000e4b4b7c23 */ /* 0x100fe20008000800 */
[----:B------:R-:W-:Y:S01]  /*2ce0*/  ULDC UR14, c[0x0][0x604] ;  /* 0x00018100000e7ab9 */ /* 0x000fe20000000800 */
[----:B----4-:R-:W-:Y:S01]  /*2cf0*/  @!P3 FMUL R66, R66, R66 ;  /* 0x000000424242b220 */ /* 0x010fe20000400000 */
[--C-:B------:R-:W-:Y:S01]  /*2d00*/  FFMA R82, R82, UR14, -R0.reuse ;  /* 0x0000000e52527c23 */ /* 0x100fe20008000800 */
[----:B------:R-:W-:Y:S01]  /*2d10*/  ULDC UR14, c[0x0][0x604] ;  /* 0x00018100000e7ab9 */ /* 0x000fe20000000800 */
[----:B------:R-:W-:Y:S01]  /*2d20*/  FSETP.GEU.AND P2, PT, R75, -126, PT ;  /* 0xc2fc00004b00780b */ /* 0x000fe20003f4e000 */
[--C-:B------:R-:W-:Y:S01]  /*2d30*/  FFMA R83, R83, UR14, -R0.reuse ;  /* 0x0000000e53537c23 */ /* 0x100fe20008000800 */
[----:B------:R-:W-:Y:S01]  /*2d40*/  ULDC UR14, c[0x0][0x604] ;  /* 0x00018100000e7ab9 */ /* 0x000fe20000000800 */
[----:B------:R-:W-:Y:S01]  /*2d50*/  FSETP.GEU.AND P6, PT, R82, -126, PT ;  /* 0xc2fc00005200780b */ /* 0x000fe20003fce000 */
[--C-:B------:R-:W-:Y:S01]  /*2d60*/  FFMA R78, R78, UR14, -R0.reuse ;  /* 0x0000000e4e4e7c23 */ /* 0x100fe20008000800 */
[----:B--2---:R-:W-:Y:S01]  /*2d70*/  @!P5 FMUL R67, R67, R67 ;  /* 0x000000434343d220 */ /* 0x004fe20000400000 */
[----:B------:R-:W-:Y:S01]  /*2d80*/  FSETP.GEU.AND P5, PT, R83, -126, PT ;  /* 0xc2fc00005300780b */ /* 0x000fe20003fae000 */
[----:B------:R-:W-:Y:S01]  /*2d90*/  @!P4 FMUL R2, R2, 0.5 ;  /* 0x3f0000000202c820 */ /* 0x000fe20000400000 */
[----:B------:R-:W-:Y:S01]  /*2da0*/  ULDC UR14, c[0x0][0x604] ;  /* 0x00018100000e7ab9 */ /* 0x000fe20000000800 */
[----:B------:R-:W-:Y:S01]  /*2db0*/  FSETP.GEU.AND P3, PT, R71, -126, PT ;  /* 0xc2fc00004700780b */ /* 0x000fe20003f6e000 */
[--C-:B------:R-:W-:Y:S01]  /*2dc0*/  FFMA R79, R79, UR14, -R0.reuse ;  /* 0x0000000e4f4f7c23 */ /* 0x100fe20008000800 */
[----:B------:R1:W2:Y:S01]  /*2dd0*/  MUFU.EX2 R80, R2 ;  /* 0x0000000200507308 */ /* 0x0002a20000000800 */
[----:B------:R-:W-:Y:S01]  /*2de0*/  ULDC UR14, c[0x0][0x604] ;  /* 0x00018100000e7ab9 */ /* 0x000fe20000000800 */
[----:B------:R-:W-:Y:S01]  /*2df0*/  @!P2 FMUL R75, R75, 0.5 ;  /* 0x3f0000004b4ba820 */ /* 0x000fe20000400000 */
[--C-:B------:R-:W-:Y:S01]  /*2e00*/  FFMA R86, R86, UR14, -R0.reuse ;  /* 0x0000000e56567c23 */ /* 0x100fe20008000800 */
[----:B------:R-:W-:Y:S01]  /*2e10*/  FFMA R0, R87, UR15, -R0 ;  /* 0x0000000f57007c23 */ /* 0x000fe20008000800 */
[----:B------:R-:W-:Y:S01]  /*2e20*/  @!P6 FMUL R82, R82, 0.5 ;  /* 0x3f0000005252e820 */ /* 0x000fe20000400000 */
[----:B------:R-:W-:Y:S01]  /*2e30*/  FADD R61, R30, R61 ;  /* 0x0000003d1e3d7221 */ /* 0x000fe20000000000 */
[----:B------:R-:W-:Y:S01]  /*2e40*/  FADD R30, R27, R62 ;  /* 0x0000003e1b1e7221 */ /* 0x000fe20000000000 */
[----:B------:R-:W-:Y:S01]  /*2e50*/  @!P5 FMUL R83, R83, 0.5 ;  /* 0x3f0000005353d820 */ /* 0x000fe20000400000 */
[----:B------:R-:W3:Y:S01]  /*2e60*/  MUFU.EX2 R75, R75 ;  /* 0x0000004b004b7308 */ /* 0x000ee20000000800 */
[----:B-1----:R-:W-:Y:S01]  /*2e70*/  FADD R2, R24, R19 ;  /* 0x0000001318027221 */ /* 0x002fe20000000000 */
[----:B------:R-:W-:Y:S01]  /*2e80*/  @!P3 FMUL R71, R71, 0.5 ;  /* 0x3f0000004747b820 */ /* 0x000fe20000400000 */
[----:B------:R-:W-:Y:S01]  /*2e90*/  FADD R50, R60, R67 ;  /* 0x000000433c327221 */ /* 0x000fe20000000000 */
[C---:B------:R-:W-:Y:S01]  /*2ea0*/  F2FP.F16.F32.PACK_AB R24, R7.reuse, R24 ;  /* 0x000000180718723e */ /* 0x040fe200000000ff */
[----:B------:R-:W-:Y:S01]  /*2eb0*/  FADD R34, R2, R55 ;  /* 0x0000003702227221 */ /* 0x000fe20000000000 */
[----:B------:R-:W-:Y:S01]  /*2ec0*/  FADD R2, R7, R40 ;  /* 0x0000002807027221 */ /* 0x000fe20000000000 */
[----:B------:R-:W-:Y:S01]  /*2ed0*/  FADD R55, R15, R48 ;  /* 0x000000300f377221 */ /* 0x000fe20000000000 */
[----:B------:R-:W1:Y:S01]  /*2ee0*/  MUFU.EX2 R82, R82 ;  /* 0x0000005200527308 */ /* 0x000e620000000800 */
[----:B--2---:R-:W-:Y:S01]  /*2ef0*/  @!P4 FMUL R80, R80, R80 ;  /* 0x000000505050c220 */ /* 0x004fe20000400000 */
[----:B------:R-:W-:Y:S01]  /*2f00*/  FSETP.GEU.AND P4, PT, R78, -126, PT ;  /* 0xc2fc00004e00780b */ /* 0x000fe20003f8e000 */
[----:B------:R-:W-:Y:S01]  /*2f10*/  FADD R38, R2, R55 ;  /* 0x0000003702267221 */ /* 0x000fe20000000000 */
[----:B------:R-:W-:Y:S01]  /*2f20*/  FADD R55, R17, R16 ;  /* 0x0000001011377221 */ /* 0x000fe20000000000 */
[----:B------:R-:W-:Y:S01]  /*2f30*/  FADD R2, R9, R12 ;  /* 0x0000000c09027221 */ /* 0x000fe20000000000 */
[----:B------:R-:W-:Y:S01]  /*2f40*/  FADD R73, R43, R80 ;  /* 0x000000502b497221 */ /* 0x000fe20000000000 */
[----:B------:R-:W-:Y:S01]  /*2f50*/  FADD R38, R38, R69 ;  /* 0x0000004526267221 */ /* 0x000fe20000000000 */
[----:B------:R-:W2:Y:S01]  /*2f60*/  MUFU.EX2 R83, R83 ;  /* 0x0000005300537308 */ /* 0x000ea20000000800 */
[----:B---3--:R-:W-:Y:S01]  /*2f70*/  @!P2 FMUL R75, R75, R75 ;  /* 0x0000004b4b4ba220 */ /* 0x008fe20000400000 */
[----:B------:R-:W-:Y:S01]  /*2f80*/  FSETP.GEU.AND P2, PT, R79, -126, PT ;  /* 0xc2fc00004f00780b */ /* 0x000fe20003f4e000 */
[----:B------:R-:W-:Y:S01]  /*2f90*/  FADD R2, R2, R55 ;  /* 0x0000003702027221 */ /* 0x000fe20000000000 */
[----:B------:R-:W-:Y:S01]  /*2fa0*/  F2FP.F16.F32.PACK_AB R48, R48, R29 ;  /* 0x0000001d3030723e */ /* 0x000fe200000000ff */
[----:B------:R-:W-:Y:S01]  /*2fb0*/  FADD R77, R68, R75 ;  /* 0x0000004b444d7221 */ /* 0x000fe20000000000 */
[----:B------:R-:W-:Y:S01]  /*2fc0*/  F2FP.F16.F32.PACK_AB R29, R60, R35 ;  /* 0x000000233c1d723e */ /* 0x000fe200000000ff */
[----:B------:R-:W-:Y:S01]  /*2fd0*/  @!P4 FMUL R78, R78, 0.5 ;  /* 0x3f0000004e4ec820 */ /* 0x000fe20000400000 */
[----:B------:R3:W4:Y:S01]  /*2fe0*/  MUFU.EX2 R74, R26 ;  /* 0x0000001a004a7308 */ /* 0x0007220000000800 */
[----:B-1----:R-:W-:Y:S01]  /*2ff0*/  @!P6 FMUL R82, R82, R82 ;  /* 0x000000525252e220 */ /* 0x002fe20000400000 */
[----:B------:R-:W-:Y:S01]  /*3000*/  FSETP.GEU.AND P6, PT, R86, -126, PT ;  /* 0xc2fc00005600780b */ /* 0x000fe20003fce000 */
[----:B------:R-:W-:Y:S01]  /*3010*/  FADD R84, R30, R77 ;  /* 0x0000004d1e547221 */ /* 0x000fe20000000000 */
[----:B------:R-:W-:Y:S01]  /*3020*/  FADD R61, R2, R61 ;  /* 0x0000003d023d7221 */ /* 0x000fe20000000000 */
[----:B------:R-:W-:Y:S01]  /*3030*/  FADD R81, R51, R82 ;  /* 0x0000005233517221 */ /* 0x000fe20000000000 */
[----:B------:R-:W-:Y:S01]  /*3040*/  F2FP.F16.F32.PACK_AB R35, R72, R45 ;  /* 0x0000002d4823723e */ /* 0x000fe200000000ff */
[----:B------:R-:W-:Y:S01]  /*3050*/  @!P2 FMUL R79, R79, 0.5 ;  /* 0x3f0000004f4fa820 */ /* 0x000fe20000400000 */
[----:B------:R-:W1:Y:S01]  /*3060*/  MUFU.EX2 R71, R71 ;  /* 0x0000004700477308 */ /* 0x000e620000000800 */
[----:B--2---:R-:W-:Y:S01]  /*3070*/  @!P5 FMUL R83, R83, R83 ;  /* 0x000000535353d220 */ /* 0x004fe20000400000 */
[----:B------:R-:W-:Y:S01]  /*3080*/  FSETP.GEU.AND P5, PT, R0, -126, PT ;  /* 0xc2fc00000000780b */ /* 0x000fe20003fae000 */
[----:B---3--:R-:W-:Y:S01]  /*3090*/  FADD R26, R28, R23 ;  /* 0x000000171c1a7221 */ /* 0x008fe20000000000 */
[----:B------:R-:W-:Y:S01]  /*30a0*/  FADD R87, R46, R81 ;  /* 0x000000512e577221 */ /* 0x000fe20000000000 */
[----:B------:R-:W-:Y:S01]  /*30b0*/  FADD R85, R76, R83 ;  /* 0x000000534c557221 */ /* 0x000fe20000000000 */
[----:B------:R-:W-:Y:S01]  /*30c0*/  FADD R61, R38, R61 ;  /* 0x0000003d263d7221 */ /* 0x000fe20000000000 */
[----:B------:R-:W-:Y:S01]  /*30d0*/  @!P6 FMUL R86, R86, 0.5 ;  /* 0x3f0000005656e820 */ /* 0x000fe20000400000 */
[----:B------:R-:W2:Y:S01]  /*30e0*/  MUFU.EX2 R78, R78 ;  /* 0x0000004e004e7308 */ /* 0x000ea20000000800 */
[----:B------:R-:W-:Y:S01]  /*30f0*/  FADD R65, R26, R59 ;  /* 0x0000003b1a417221 */ /* 0x000fe20000000000 */
[----:B------:R-:W-:Y:S01]  /*3100*/  FADD R26, R6, R21 ;  /* 0x00000015061a7221 */ /* 0x000fe20000000000 */
[----:B------:R-:W-:Y:S01]  /*3110*/  FADD R59, R10, R33 ;  /* 0x000000210a3b7221 */ /* 0x000fe20000000000 */
[----:B----4-:R-:W-:Y:S01]  /*3120*/  @!P1 FMUL R74, R74, R74 ;  /* 0x0000004a4a4a9220 */ /* 0x010fe20000400000 */
[----:B------:R-:W-:Y:S01]  /*3130*/  FADD R89, R50, R85 ;  /* 0x0000005532597221 */ /* 0x000fe20000000000 */
[----:B------:R-:W-:Y:S01]  /*3140*/  FADD R34, R34, R65 ;  /* 0x0000004122227221 */ /* 0x000fe20000000000 */
[----:B------:R-:W-:Y:S01]  /*3150*/  @!P5 FMUL R0, R0, 0.5 ;  /* 0x3f0000000000d820 */ /* 0x000fe20000400000 */
[----:B------:R-:W3:Y:S01]  /*3160*/  MUFU.EX2 R79, R79 ;  /* 0x0000004f004f7308 */ /* 0x000ee20000000800 */
[----:B------:R-:W-:Y:S01]  /*3170*/  FADD R42, R26, R59 ;  /* 0x0000003b1a2a7221 */ /* 0x000fe20000000000 */
[----:B------:R-:W-:Y:S01]  /*3180*/  FADD R26, R8, R25 ;  /* 0x00000019081a7221 */ /* 0x000fe20000000000 */
[----:B------:R-:W-:Y:S01]  /*3190*/  FADD R59, R52, R41 ;  /* 0x00000029343b7221 */ /* 0x000fe20000000000 */
[----:B-1----:R-:W-:Y:S01]  /*31a0*/  @!P3 FMUL R71, R71, R71 ;  /* 0x000000474747b220 */ /* 0x002fe20000400000 */
[----:B------:R-:W-:Y:S01]  /*31b0*/  FADD R30, R39, R74 ;  /* 0x0000004a271e7221 */ /* 0x000fe20000000000 */
[----:B------:R-:W-:Y:S01]  /*31c0*/  FADD R84, R84, R89 ;  /* 0x0000005954547221 */ /* 0x000fe20000000000 */
[----:B------:R-:W-:Y:S01]  /*31d0*/  FADD R59, R26, R59 ;  /* 0x0000003b1a3b7221 */ /* 0x000fe20000000000 */
[----:B------:R-:W1:Y:S01]  /*31e0*/  MUFU.EX2 R86, R86 ;  /* 0x0000005600567308 */ /* 0x000e620000000800 */
[----:B------:R-:W-:Y:S01]  /*31f0*/  FADD R26, R22, R57 ;  /* 0x00000039161a7221 */ /* 0x000fe20000000000 */
[----:B--2---:R-:W-:Y:S01]  /*3200*/  @!P4 FMUL R78, R78, R78 ;  /* 0x0000004e4e4ec220 */ /* 0x004fe20000400000 */
[----:B------:R-:W-:Y:S01]  /*3210*/  FADD R46, R64, R71 ;  /* 0x00000047402e7221 */ /* 0x000fe20000000000 */
[----:B------:R-:W-:Y:S01]  /*3220*/  FADD R59, R42, R59 ;  /* 0x0000003b2a3b7221 */ /* 0x000fe20000000000 */
[----:B------:R-:W-:Y:S01]  /*3230*/  FADD R54, R26, R73 ;  /* 0x000000491a367221 */ /* 0x000fe20000000000 */
[----:B------:R-:W-:Y:S01]  /*3240*/  FADD R73, R45, R78 ;  /* 0x0000004e2d497221 */ /* 0x000fe20000000000 */
[----:B------:R-:W-:Y:S01]  /*3250*/  FADD R26, R56, R63 ;  /* 0x0000003f381a7221 */ /* 0x000fe20000000000 */
[----:B------:R2:W4:Y:S01]  /*3260*/  MUFU.EX2 R55, R0 ;  /* 0x0000000000377308 */ /* 0x0005220000000800 */
[----:B---3--:R-:W-:Y:S01]  /*3270*/  @!P2 FMUL R79, R79, R79 ;  /* 0x0000004f4f4fa220 */ /* 0x008fe20000400000 */
[----:B------:R-:W-:Y:S01]  /*3280*/  FADD R54, R54, R87 ;  /* 0x0000005736367221 */ /* 0x000fe20000000000 */
[----:B------:R-:W-:Y:S01]  /*3290*/  FADD R34, R34, R59 ;  /* 0x0000003b22227221 */ /* 0x000fe20000000000 */
[----:B------:R-:W-:Y:S01]  /*32a0*/  F2FP.F16.F32.PACK_AB R38, R53, R52 ;  /* 0x000000343526723e */ /* 0x000fe200000000ff */
[----:B------:R-:W-:Y:S01]  /*32b0*/  FADD R77, R72, R79 ;  /* 0x0000004f484d7221 */ /* 0x000fe20000000000 */
[----:B------:R-:W-:Y:S01]  /*32c0*/  F2FP.F16.F32.PACK_AB R50, R16, R33 ;  /* 0x000000211032723e */ /* 0x000fe200000000ff */
[----:B------:R-:W-:Y:S01]  /*32d0*/  FADD R2, R34, R61 ;  /* 0x0000003d22027221 */ /* 0x000fe20000000000 */
[----:B------:R-:W-:Y:S01]  /*32e0*/  F2FP.F16.F32.PACK_AB R52, R18, R37 ;  /* 0x000000251234723e */ /* 0x000fe200000000ff */
[----:B-1----:R-:W-:Y:S01]  /*32f0*/  @!P6 FMUL R86, R86, R86 ;  /* 0x000000565656e220 */ /* 0x002fe20000400000 */
[----:B--2---:R-:W-:Y:S01]  /*3300*/  FADD R0, R31, R66 ;  /* 0x000000421f007221 */ /* 0x004fe20000000000 */
[----:B------:R-:W-:Y:S01]  /*3310*/  FADD R26, R26, R77 ;  /* 0x0000004d1a1a7221 */ /* 0x000fe20000000000 */
[----:B------:R-:W-:Y:S01]  /*3320*/  F2FP.F16.F32.PACK_AB R33, R68, R43 ;  /* 0x0000002b4421723e */ /* 0x000fe200000000ff */
[----:B------:R-:W-:Y:S01]  /*3330*/  FADD R81, R47, R86 ;  /* 0x000000562f517221 */ /* 0x000fe20000000000 */
[----:B------:R-:W-:Y:S01]  /*3340*/  FADD R0, R0, R73 ;  /* 0x0000004900007221 */ /* 0x000fe20000000000 */
[----:B------:R-:W-:Y:S01]  /*3350*/  F2FP.F16.F32.PACK_AB R37, R76, R51 ;  /* 0x000000334c25723e */ /* 0x000fe200000000ff */
[----:B----4-:R-:W-:Y:S01]  /*3360*/  @!P5 FMUL R55, R55, R55 ;  /* 0x000000373737d220 */ /* 0x010fe20000400000 */
[----:B------:R-:W-:Y:S01]  /*3370*/  FADD R81, R30, R81 ;  /* 0x000000511e517221 */ /* 0x000fe20000000000 */
[----:B------:R-:W-:-:S02]  /*3380*/  F2FP.F16.F32.PACK_AB R28, R11, R28 ;  /* 0x0000001c0b1c723e */ /* 0x000fc400000000ff */
[----:B------:R-:W-:Y:S01]  /*3390*/  FADD R85, R58, R55 ;  /* 0x000000373a557221 */ /* 0x000fe20000000000 */
[----:B------:R-:W-:Y:S01]  /*33a0*/  FADD R81, R0, R81 ;  /* 0x0000005100517221 */ /* 0x000fe20000000000 */
[----:B------:R-:W-:Y:S02]  /*33b0*/  MOV R0, UR5 ;  /* 0x0000000500007c02 */ /* 0x000fe40008000f00 */
[----:B------:R-:W-:Y:S01]  /*33c0*/  FADD R85, R46, R85 ;  /* 0x000000552e557221 */ /* 0x000fe20000000000 */
[----:B------:R-:W-:Y:S01]  /*33d0*/  FADD R54, R54, R81 ;  /* 0x0000005136367221 */ /* 0x000fe20000000000 */
[----:B------:R-:W-:Y:S01]  /*33e0*/  F2FP.F16.F32.PACK_AB R46, R14, R25 ;  /* 0x000000190e2e723e */ /* 0x000fe200000000ff */
[----:B------:R1:W-:Y:S01]  /*33f0*/  SYNCS.ARRIVE.TRANS64.A1T0 RZ, [R0+UR11], RZ ;  /* 0x000000ff00ff79a7 */ /* 0x0003e2000810000b */
[----:B------:R-:W-:Y:S01]  /*3400*/  FADD R85, R26, R85 ;  /* 0x000000551a557221 */ /* 0x000fe20000000000 */
[----:B------:R-:W-:Y:S02]  /*3410*/  F2FP.F16.F32.PACK_AB R25, R27, R22 ;  /* 0x000000161b19723e */ /* 0x000fe400000000ff */
[----:B------:R-:W-:Y:S01]  /*3420*/  F2FP.F16.F32.PACK_AB R27, R56, R31 ;  /* 0x0000001f381b723e */ /* 0x000fe200000000ff */
[----:B------:R-:W-:Y:S01]  /*3430*/  FADD R85, R84, R85 ;  /* 0x0000005554557221 */ /* 0x000fe20000000000 */
[----:B------:R-:W-:-:S02]  /*3440*/  F2FP.F16.F32.PACK_AB R31, R64, R39 ;  /* 0x00000027401f723e */ /* 0x000fc400000000ff */
[----:B------:R-:W-:Y:S01]  /*3450*/  F2FP.F16.F32.PACK_AB R39, R58, R47 ;  /* 0x0000002f3a27723e */ /* 0x000fe200000000ff */
[----:B-1----:R-:W-:Y:S01]  /*3460*/  FADD R0, R54, R85 ;  /* 0x0000005536007221 */ /* 0x002fe20000000000 */
[----:B------:R-:W-:Y:S02]  /*3470*/  F2FP.F16.F32.PACK_AB R54, R20, R41 ;  /* 0x000000291436723e */ /* 0x000fe400000000ff */
[----:B------:R-:W-:Y:S02]  /*3480*/  F2FP.F16.F32.PACK_AB R26, R9, R6 ;  /* 0x00000006091a723e */ /* 0x000fe400000000ff */
[----:B------:R-:W-:Y:S02]  /*3490*/  F2FP.F16.F32.PACK_AB R30, R13, R8 ;  /* 0x000000080d1e723e */ /* 0x000fe400000000ff */
[----:B------:R-:W-:Y:S02]  /*34a0*/  F2FP.F16.F32.PACK_AB R34, R17, R10 ;  /* 0x0000000a1122723e */ /* 0x000fe400000000ff */
[----:B------:R-:W-:-:S02]  /*34b0*/  F2FP.F16.F32.PACK_AB R40, R40, R19 ;  /* 0x000000132828723e */ /* 0x000fc400000000ff */
[----:B------:R-:W-:Y:S02]  /*34c0*/  F2FP.F16.F32.PACK_AB R42, R12, R21 ;  /* 0x000000150c2a723e */ /* 0x000fe400000000ff */
[----:B------:R-:W-:Y:S02]  /*34d0*/  F2FP.F16.F32.PACK_AB R41, R62, R57 ;  /* 0x000000393e29723e */ /* 0x000fe400000000ff */
[----:B------:R-:W-:Y:S02]  /*34e0*/  F2FP.F16.F32.PACK_AB R43, R63, R66 ;  /* 0x000000423f2b723e */ /* 0x000fe400000000ff */
[----:B------:R-:W-:Y:S02]  /*34f0*/  F2FP.F16.F32.PACK_AB R45, R67, R70 ;  /* 0x00000046432d723e */ /* 0x000fe400000000ff */
[----:B------:R-:W-:Y:S02]  /*3500*/  F2FP.F16.F32.PACK_AB R47, R71, R74 ;  /* 0x0000004a472f723e */ /* 0x000fe400000000ff */
[----:B------:R-:W-:-:S02]  /*3510*/  F2FP.F16.F32.PACK_AB R49, R75, R80 ;  /* 0x000000504b31723e */ /* 0x000fc400000000ff */
[----:B------:R-:W-:Y:S02]  /*3520*/  F2FP.F16.F32.PACK_AB R51, R79, R78 ;  /* 0x0000004e4f33723e */ /* 0x000fe400000000ff */
[----:B------:R-:W-:Y:S01]  /*3530*/  F2FP.F16.F32.PACK_AB R53, R83, R82 ;  /* 0x000000525335723e */ /* 0x000fe200000000ff */
[----:B------:R-:W-:Y:S06]  /*3540*/  @!P0 BRA `(.L_x_19) ;  /* 0x0000000000048947 */ /* 0x000fec0003800000 */
[----:B------:R-:W-:Y:S01]  /*3550*/  BPT.TRAP 0x1 ;  /* 0x000000040000795c */ /* 0x000fe20000300000 */
.L_x_19:
[----:B------:R-:W1:Y:S01]  /*3560*/  SYNCS.PHASECHK.TRANS64.TRYWAIT P1, [UR37+0x30008], R5 ;  /* 0x03000805ff0075a7 */ /* 0x000e620008020165 */
[----:B------:R-:W-:Y:S01]  /*3570*/  ULOP3.LUT UR5, UR10, 0x4000000, URZ, 0xfc, !UPT ;  /* 0x040000000a057892 */ /* 0x000fe2000f8efc3f */
[----:B-1----:R-:W-:Y:S11]  /*3580*/  @!P1 BRA `(.L_x_20) ;  /* 0x0000005c00ec9947 */ /* 0x002ff60003800000 */
.L_x_96:
[----:B------:R-:W-:Y:S01]  /*3590*/  UIADD3 UR10, UR5, 0x800, URZ ;  /* 0x00000800050a7890 */ /* 0x000fe2000fffe03f */
[----:B------:R-:W-:Y:S01]  /*35a0*/  WARPGROUP.ARRIVE ;  /* 0x00000000000079c5 */ /* 0x000fe20000000000 */
[----:B------:R-:W-:Y:S01]  /*35b0*/  UMOV UR11, 0x40000040 ;  /* 0x40000040000b7882 */ /* 0x000fe20000000000 */
[----:B------:R-:W-:-:S06]  /*35c0*/  F2FP.F16.F32.PACK_AB R55, R55, R86 ;  /* 0x000000563737723e */ /* 0x000fcc00000000ff */
[----:B------:R-:W-:Y:S01]  /*35d0*/  HGMMA.64x128x16.F32 R88, R24, gdesc[UR8].tnspB, RZ, !UPT, gsb0 ;  /* 0x41e0000818587df0 */ /* 0x000fe2000c0008ff */
[----:B------:R-:W-:Y:S01]  /*35e0*/  UIADD3 UR10, UR5, 0x880, URZ ;  /* 0x00000880050a7890 */ /* 0x000fe2000fffe03f */
[----:B------:R-:W-:Y:S01]  /*35f0*/  UMOV UR11, 0x40000040 ;  /* 0x40000040000b7882 */ /* 0x000fe20000000000 */
[----:B------:R-:W-:Y:S02]  /*3600*/  WARPGROUP.DEPBAR.LE gsb0, 0x0 ;  /* 0x00008000000079c5 */ /* 0x000fe40000010000 */
[----:B------:R-:W-:-:S07]  /*3610*/  WARPGROUP.ARRIVE ;  /* 0x00000000000079c5 */ /* 0x000fce0000000000 */
[----:B------:R-:W-:Y:S01]  /*3620*/  HGMMA.64x128x16.F32 R88, R28, gdesc[UR8].tnspB, R88, gsb0 ;  /* 0x41e000081c587df0 */ /* 0x000fe20008000858 */
        /* <DEDUP_REMOVED lines=29> */
[----:B------:R-:W-:Y:S03]  /*3800*/  HGMMA.64x128x16.F32 R88, R52, gdesc[UR8].tnspB, R88, gsb0 ;  /* 0x41e0000834587df0 */ /* 0x000fe60008000858 */
[----:B------:R-:W-:Y:S02]  /*3810*/  WARPGROUP.DEPBAR.LE gsb0, 0x0 ;  /* 0x00008000000079c5 */ /* 0x000fe40000010000 */
[----:B------:R-:W-:Y:S05]  /*3820*/  @!P0 BRA `(.L_x_21) ;  /* 0x0000000000048947 */ /* 0x000fea0003800000 */
[----:B------:R-:W-:Y:S01]  /*3830*/  BPT.TRAP 0x1 ;  /* 0x000000040000795c */ /* 0x000fe20000300000 */
.L_x_21:
[----:B------:R-:W-:Y:S02]  /*3840*/  UISETP.GT.U32.AND UP0, UPT, UR4, 0x1, UPT ;  /* 0x000000010400788c */ /* 0x000fe4000bf04070 */
[----:B------:R-:W-:-:S04]  /*3850*/  UIADD3 UR10, UR37, 0x30028, URZ ;  /* 0x00030028250a7890 */ /* 0x000fc8000fffe03f */
[----:B------:R-:W-:Y:S01]  /*3860*/  PLOP3.LUT P1, PT, PT, PT, UP0, 0x80, 0x0 ;  /* 0x000000000000781c */ /* 0x000fe20003f2f008 */
[----:B------:R-:W-:-:S09]  /*3870*/  UPRMT UR10, URZ, 0x654, UR10 ;  /* 0x000006543f0a7896 */ /* 0x000fd2000800000a */
[----:B------:R-:W-:Y:S03]  /*3880*/  SYNCS.ARRIVE.TRANS64.RED.A1T0 RZ, [UR10], RZ ;  /* 0x000000ffffff79a7 */ /* 0x000fe6000810040a */
[----:B------:R-:W-:Y:S05]  /*3890*/  @P1 BRA `(.L_x_22) ;  /* 0x0000000000041947 */ /* 0x000fea0003800000 */
[----:B------:R-:W-:Y:S01]  /*38a0*/  BPT.TRAP 0x1 ;  /* 0x000000040000795c */ /* 0x000fe20000300000 */
.L_x_22:
[----:B-1----:R-:W1:Y:S02]  /*38b0*/  LDC R5, c[0x0][0x28c] ;  /* 0x0000a300ff057b82 */ /* 0x002e640000000800 */
[----:B-1----:R-:W-:-:S13]  /*38c0*/  ISETP.GE.AND P2, PT, R5, 0x81, PT ;  /* 0x000000810500780c */ /* 0x002fda0003f46270 */
[----:B------:R-:W-:Y:S05]  /*38d0*/  @!P2 BRA `(.L_x_23) ;  /* 0x0000002c0028a947 */ /* 0x000fea0003800000 */
[----:B------:R-:W-:Y:S01]  /*38e0*/  IADD3 R5, R5, 0x7f, RZ ;  /* 0x0000007f05057810 */ /* 0x000fe20007ffe0ff */
[----:B------:R-:W-:Y:S01]  /*38f0*/  UMOV UR38, 0x2 ;  /* 0x0000000200267882 */ /* 0x000fe20000000000 */
[----:B------:R-:W-:Y:S01]  /*3900*/  MOV R7, R3 ;  /* 0x0000000300077202 */ /* 0x000fe20000000f00 */
[----:B------:R-:W-:Y:S01]  /*3910*/  UMOV UR4, 0x1 ;  /* 0x0000000100047882 */ /* 0x000fe20000000000 */
[----:B------:R-:W-:Y:S01]  /*3920*/  SHF.R.S32.HI R6, RZ, 0x1f, R5 ;  /* 0x0000001fff067819 */ /* 0x000fe20000011405 */
[----:B------:R-:W-:Y:S01]  /*3930*/  ULDC UR39, c[0x0][0x604] ;  /* 0x0001810000277ab9 */ /* 0x000fe20000000800 */
[----:B------:R-:W-:Y:S02]  /*3940*/  MOV R9, R4 ;  /* 0x0000000400097202 */ /* 0x000fe40000000f00 */
[----:B------:R-:W-:Y:S02]  /*3950*/  LEA.HI R5, R6, R5, RZ, 0x7 ;  /* 0x0000000506057211 */ /* 0x000fe400078f38ff */
[----:B------:R-:W-:-:S02]  /*3960*/  MOV R6, RZ ;  /* 0x000000ff00067202 */ /* 0x000fc40000000f00 */
[----:B------:R-:W-:-:S07]  /*3970*/  SHF.R.S32.HI R5, RZ, 0x7, R5 ;  /* 0x00000007ff057819 */ /* 0x000fce0000011405 */
.L_x_34:
[----:B------:R-:W-:-:S13]  /*3980*/  PLOP3.LUT P3, PT, PT, PT, UP1, 0x80, 0x0 ;  /* 0x000000000000781c */ /* 0x000fda0003f6f018 */
[----:B------:R-:W-:Y:S05]  /*3990*/  @!P3 BRA `(.L_x_24) ;  /* 0x000000000004b947 */ /* 0x000fea0003800000 */
[----:B------:R-:W-:Y:S01]  /*39a0*/  BPT.TRAP 0x1 ;  /* 0x000000040000795c */ /* 0x000fe20000300000 */
.L_x_24:
[----:B------:R-:W-:Y:S01]  /*39b0*/  ULEA UR10, UR38, UR37, 0x3 ;  /* 0x00000025260a7291 */ /* 0x000fe2000f8e183f */
[----:B------:R-:W-:-:S08]  /*39c0*/  SHF.L.U32 R3, R6, 0x1f, RZ ;  /* 0x0000001f06037819 */ /* 0x000fd000000006ff */
[----:B------:R-:W1:Y:S02]  /*39d0*/  SYNCS.PHASECHK.TRANS64.TRYWAIT P2, [UR10+0x30000], R3 ;  /* 0x03000003ff0075a7 */ /* 0x000e64000804014a */
[----:B-1----:R-:W-:Y:S05]  /*39e0*/  @!P2 BRA `(.L_x_25) ;  /* 0x0000005800eca947 */ /* 0x002fea0003800000 */
.L_x_97:
[----:B------:R-:W-:Y:S01]  /*39f0*/  ULEA UR10, UR38, UR6, 0xb ;  /* 0x00000006260a7291 */ /* 0x000fe2000f8e583f */
[----:B------:R-:W-:Y:S01]  /*3a00*/  WARPGROUP.ARRIVE ;  /* 0x00000000000079c5 */ /* 0x000fe20000000000 */
[----:B------:R-:W-:Y:S01]  /*3a10*/  UMOV UR11, 0x40000040 ;  /* 0x40000040000b7882 */ /* 0x000fe20000000000 */
[----:B------:R-:W-:Y:S01]  /*3a20*/  UMOV UR15, 0x40000040 ;  /* 0x40000040000f7882 */ /* 0x000fe20000000000 */
[----:B------:R-:W-:Y:S02]  /*3a30*/  UIADD3 UR14, UR10, 0x2, URZ ;  /* 0x000000020a0e7890 */ /* 0x000fe4000fffe03f */
[----:B------:R-:W-:Y:S01]  /*3a40*/  UIADD3 UR18, UR10, 0x4, URZ ;  /* 0x000000040a127890 */ /* 0x000fe2000fffe03f */
[----:B------:R-:W-:Y:S02]  /*3a50*/  UMOV UR19, 0x40000040 ;  /* 0x4000004000137882 */ /* 0x000fe40000000000 */
[----:B------:R-:W-:Y:S01]  /*3a60*/  HGMMA.64x128x16.F32 R24, gdesc[UR8], RZ, !UPT, gsb0 ;  /* 0x01e00000081879f0 */ /* 0x000fe2000c0008ff */
[----:B------:R-:W-:Y:S01]  /*3a70*/  UIADD3 UR22, UR10, 0x6, URZ ;  /* 0x000000060a167890 */ /* 0x000fe2000fffe03f */
[----:B------:R-:W-:Y:S01]  /*3a80*/  UMOV UR23, 0x40000040 ;  /* 0x4000004000177882 */ /* 0x000fe20000000000 */
        /* <DEDUP_REMOVED lines=8> */
[----:B------:R-:W-:-:S04]  /*3b10*/  UIADD3 UR10, UR38, 0x1, URZ ;  /* 0x00000001260a7890 */ /* 0x000fc8000fffe03f */
[----:B------:R-:W-:-:S04]  /*3b20*/  UISETP.NE.AND UP0, UPT, UR10, 0x5, UPT ;  /* 0x000000050a00788c */ /* 0x000fc8000bf05270 */
[----:B------:R-:W-:Y:S02]  /*3b30*/  USEL UR11, URZ, 0x1, UP0 ;  /* 0x000000013f0b7887 */ /* 0x000fe40008000000 */
[----:B------:R-:W-:-:S04]  /*3b40*/  USEL UR10, UR10, URZ, UP0 ;  /* 0x0000003f0a0a7287 */ /* 0x000fc80008000000 */
[----:B------:R-:W-:Y:S01]  /*3b50*/  LOP3.LUT R6, R6, UR11, RZ, 0x3c, !PT ;  /* 0x0000000b06067c12 */ /* 0x000fe2000f8e3cff */
[----:B------:R-:W-:Y:S02]  /*3b60*/  WARPGROUP.DEPBAR.LE gsb0, 0x0 ;  /* 0x00008000000079c5 */ /* 0x000fe40000010000 */
[----:B------:R-:W-:-:S06]  /*3b70*/  WARPGROUP.ARRIVE ;  /* 0x00000000000079c5 */ /* 0x000fcc0000000000 */
        /* <DEDUP_REMOVED lines=20> */
[----:B------:R-:W-:Y:S05]  /*3cc0*/  @!P3 BRA `(.L_x_26) ;  /* 0x000000000004b947 */ /* 0x000fea0003800000 */
[----:B------:R-:W-:Y:S01]  /*3cd0*/  BPT.TRAP 0x1 ;  /* 0x000000040000795c */ /* 0x000fe20000300000 */
.L_x_26:
[----:B-1----:R-:W-:Y:S01]  /*3ce0*/  FMNMX R4, R24, R7, !PT ;  /* 0x0000000718047209 */ /* 0x002fe20007800000 */
[----:B------:R-:W-:Y:S01]  /*3cf0*/  ULEA UR11, UR10, UR37, 0x3 ;  /* 0x000000250a0b7291 */ /* 0x000fe2000f8e183f */
[----:B------:R-:W-:Y:S02]  /*3d00*/  FMNMX R10, R26, R9, !PT ;  /* 0x000000091a0a7209 */ /* 0x000fe40007800000 */
[----:B------:R-:W-:Y:S02]  /*3d10*/  FMNMX R3, R25, R4, !PT ;  /* 0x0000000419037209 */ /* 0x000fe40007800000 */
[----:B------:R-:W-:Y:S02]  /*3d20*/  FMNMX R11, R27, R10, !PT ;  /* 0x0000000a1b0b7209 */ /* 0x000fe40007800000 */
[----:B------:R-:W-:Y:S02]  /*3d30*/  FMNMX R4, R28, R3, !PT ;  /* 0x000000031c047209 */ /* 0x000fe40007800000 */
[----:B------:R-:W-:-:S02]  /*3d40*/  FMNMX R10, R30, R11, !PT ;  /* 0x0000000b1e0a7209 */ /* 0x000fc40007800000 */
[----:B------:R-:W-:Y:S02]  /*3d50*/  FMNMX R3, R29, R4, !PT ;  /* 0x000000041d037209 */ /* 0x000fe40007800000 */
[----:B------:R-:W-:Y:S02]  /*3d60*/  FMNMX R13, R31, R10, !PT ;  /* 0x0000000a1f0d7209 */ /* 0x000fe40007800000 */
        /* <DEDUP_REMOVED lines=27> */
[----:B------:R-:W-:-:S05]  /*3f20*/  FMNMX R4, R85, R4, !PT ;  /* 0x0000000455047209 */ /* 0x000fca0007800000 */
[----:B------:R-:W1:Y:S02]  /*3f30*/  SHFL.BFLY PT, R3, R4, 0x1, 0x1f ;  /* 0x0c201f0004037f89 */ /* 0x000e6400000e0000 */
[----:B-1----:R-:W-:Y:S02]  /*3f40*/  FMNMX R8, R4, R3, !PT ;  /* 0x0000000304087209 */ /* 0x002fe40007800000 */
[----:B------:R-:W-:-:S03]  /*3f50*/  FMNMX R4, R34, R13, !PT ;  /* 0x0000000d22047209 */ /* 0x000fc60007800000 */
[----:B------:R-:W1:Y:S01]  /*3f60*/  SHFL.BFLY PT, R3, R8, 0x2, 0x1f ;  /* 0x0c401f0008037f89 */ /* 0x000e6200000e0000 */
[----:B------:R-:W-:-:S04]  /*3f70*/  FMNMX R15, R35, R4, !PT ;  /* 0x00000004230f7209 */ /* 0x000fc80007800000 */
[----:B------:R-:W-:-:S04]  /*3f80*/  FMNMX R4, R38, R15, !PT ;  /* 0x0000000f26047209 */ /* 0x000fc80007800000 */
[----:B------:R-:W-:-:S04]  /*3f90*/  FMNMX R15, R39, R4, !PT ;  /* 0x00000004270f7209 */ /* 0x000fc80007800000 */
[----:B------:R-:W-:-:S04]  /*3fa0*/  FMNMX R4, R42, R15, !PT ;  /* 0x0000000f2a047209 */ /* 0x000fc80007800000 */
[----:B------:R-:W-:-:S04]  /*3fb0*/  FMNMX R17, R43, R4, !PT ;  /* 0x000000042b117209 */ /* 0x000fc80007800000 */
[----:B------:R-:W-:Y:S02]  /*3fc0*/  FMNMX R4, R46, R17, !PT ;  /* 0x000000112e047209 */ /* 0x000fe40007800000 */
[----:B-1----:R-:W-:Y:S02]  /*3fd0*/  FMNMX R3, R8, R3, !PT ;  /* 0x0000000308037209 */ /* 0x002fe40007800000 */
[----:B------:R-:W-:Y:S02]  /*3fe0*/  FMNMX R19, R47, R4, !PT ;  /* 0x000000042f137209 */ /* 0x000fe40007800000 */
[C---:B------:R-:W-:Y:S02]  /*3ff0*/  FSETP.NEU.AND P2, PT, R3.reuse, -INF , PT ;  /* 0xff8000000300780b */ /* 0x040fe40003f4d000 */
[----:B------:R-:W-:Y:S02]  /*4000*/  FMNMX R4, R50, R19, !PT ;  /* 0x0000001332047209 */ /* 0x000fe40007800000 */
[----:B------:R-:W-:-:S02]  /*4010*/  FSEL R16, R3, RZ, P2 ;  /* 0x000000ff03107208 */ /* 0x000fc40001000000 */
[----:B------:R-:W-:-:S03]  /*4020*/  FMNMX R19, R51, R4, !PT ;  /* 0x0000000433137209 */ /* 0x000fc60007800000 */
[----:B------:R-:W-:Y:S01]  /*4030*/  FMUL R152, R16, UR39 ;  /* 0x0000002710987c20 */ /* 0x000fe20008400000 */
[----:B------:R-:W-:Y:S01]  /*4040*/  FMNMX R4, R54, R19, !PT ;  /* 0x0000001336047209 */ /* 0x000fe20007800000 */
[----:B------:R-:W-:Y:S02]  /*4050*/  FADD R16, -R16, R7 ;  /* 0x0000000710107221 */ /* 0x000fe40000000100 */
[--C-:B------:R-:W-:Y:S01]  /*4060*/  FFMA R24, R24, UR39, -R152.reuse ;  /* 0x0000002718187c23 */ /* 0x100fe20008000898 */
[--C-:B------:R-:W-:Y:S01]  /*4070*/  FFMA R11, R25, UR39, -R152.reuse ;  /* 0x00000027190b7c23 */ /* 0x100fe20008000898 */
[--C-:B------:R-:W-:Y:S01]  /*4080*/  FFMA R15, R33, UR39, -R152.reuse ;  /* 0x00000027210f7c23 */ /* 0x100fe20008000898 */
[--C-:B------:R-:W-:Y:S01]  /*4090*/  FFMA R8, R28, UR39, -R152.reuse ;  /* 0x000000271c087c23 */ /* 0x100fe20008000898 */
[--C-:B------:R-:W-:Y:S01]  /*40a0*/  FFMA R13, R29, UR39, -R152.reuse ;  /* 0x000000271d0d7c23 */ /* 0x100fe20008000898 */
[----:B------:R-:W-:Y:S01]  /*40b0*/  FSETP.GEU.AND P6, PT, R24, -126, PT ;  /* 0xc2fc00001800780b */ /* 0x000fe20003fce000 */
        /* <DEDUP_REMOVED lines=9> */
[----:B------:R-:W-:Y:S01]  /*4150*/  FMNMX R21, R55, R4, !PT ;  /* 0x0000000437157209 */ /* 0x000fe20007800000 */
[--C-:B------:R-:W-:Y:S01]  /*4160*/  FFMA R19, R41, UR39, -R152.reuse ;  /* 0x0000002729137c23 */ /* 0x100fe20008000898 */
[--C-:B------:R-:W-:Y:S01]  /*4170*/  FFMA R41, R53, UR39, -R152.reuse ;  /* 0x0000002735297c23 */ /* 0x100fe20008000898 */
[----:B------:R-:W-:Y:S01]  /*4180*/  @!P6 FMUL R24, R24, 0.5 ;  /* 0x3f0000001818e820 */ /* 0x000fe20000400000 */
[----:B------:R-:W-:Y:S01]  /*4190*/  FMNMX R4, R58, R21, !PT ;  /* 0x000000153a047209 */ /* 0x000fe20007800000 */
[----:B------:R-:W-:Y:S01]  /*41a0*/  @!P3 FMUL R11, R11, 0.5 ;  /* 0x3f0000000b0bb820 */ /* 0x000fe20000400000 */
[--C-:B------:R-:W-:Y:S01]  /*41b0*/  FFMA R21, R45, UR39, -R152.reuse ;  /* 0x000000272d157c23 */ /* 0x100fe20008000898 */
[----:B------:R-:W-:Y:S01]  /*41c0*/  @!P4 FMUL R8, R8, 0.5 ;  /* 0x3f0000000808c820 */ /* 0x000fe20000400000 */
[----:B------:R-:W-:Y:S01]  /*41d0*/  FMNMX R23, R59, R4, !PT ;  /* 0x000000043b177209 */ /* 0x000fe20007800000 */
[----:B------:R-:W1:Y:S01]  /*41e0*/  MUFU.EX2 R24, R24 ;  /* 0x0000001800187308 */ /* 0x000e620000000800 */
[----:B------:R-:W-:Y:S01]  /*41f0*/  @!P5 FMUL R13, R13, 0.5 ;  /* 0x3f0000000d0dd820 */ /* 0x000fe20000400000 */
[----:B------:R-:W-:Y:S01]  /*4200*/  @!P2 FMUL R28, R28, 0.5 ;  /* 0x3f0000001c1ca820 */ /* 0x000fe20000400000 */
[----:B------:R-:W-:Y:S01]  /*4210*/  FMNMX R4, R62, R23, !PT ;  /* 0x000000173e047209 */ /* 0x000fe20007800000 */
[--C-:B------:R-:W-:Y:S01]  /*4220*/  FFMA R36, R48, UR39, -R152.reuse ;  /* 0x0000002730247c23 */ /* 0x100fe20008000898 */
[--C-:B------:R-:W-:Y:S01]  /*4230*/  FFMA R14, R52, UR39, -R152.reuse ;  /* 0x00000027340e7c23 */ /* 0x100fe20008000898 */
[--C-:B------:R-:W-:Y:S01]  /*4240*/  FFMA R45, R56, UR39, -R152.reuse ;  /* 0x00000027382d7c23 */ /* 0x100fe20008000898 */
[----:B------:R-:W-:Y:S01]  /*4250*/  FMNMX R23, R63, R4, !PT ;  /* 0x000000043f177209 */ /* 0x000fe20007800000 */
[----:B------:R-:W2:Y:S01]  /*4260*/  MUFU.EX2 R11, R11 ;  /* 0x0000000b000b7308 */ /* 0x000ea20000000800 */
[--C-:B------:R-:W-:Y:S01]  /*4270*/  FFMA R53, R64, UR39, -R152.reuse ;  /* 0x0000002740357c23 */ /* 0x100fe20008000898 */
[--C-:B------:R-:W-:Y:S01]  /*4280*/  FFMA R40, R57, UR39, -R152.reuse ;  /* 0x0000002739287c23 */ /* 0x100fe20008000898 */
[----:B------:R-:W-:Y:S01]  /*4290*/  FMNMX R4, R66, R23, !PT ;  /* 0x0000001742047209 */ /* 0x000fe20007800000 */
[--C-:B------:R-:W-:Y:S01]  /*42a0*/  FFMA R23, R49, UR39, -R152.reuse ;  /* 0x0000002731177c23 */ /* 0x100fe20008000898 */
[--C-:B------:R-:W-:Y:S01]  /*42b0*/  FFMA R49, R60, UR39, -R152.reuse ;  /* 0x000000273c317c23 */ /* 0x100fe20008000898 */
[--C-:B------:R-:W-:Y:S01]  /*42c0*/  FFMA R18, R61, UR39, -R152.reuse ;  /* 0x000000273d127c23 */ /* 0x100fe20008000898 */
[----:B------:R-:W-:Y:S01]  /*42d0*/  FMNMX R25, R67, R4, !PT ;  /* 0x0000000443197209 */ /* 0x000fe20007800000 */
[----:B------:R-:W3:Y:S01]  /*42e0*/  MUFU.EX2 R8, R8 ;  /* 0x0000000800087308 */ /* 0x000ee20000000800 */
[----:B-1----:R-:W-:Y:S01]  /*42f0*/  @!P6 FMUL R24, R24, R24 ;  /* 0x000000181818e220 */ /* 0x002fe20000400000 */
[----:B------:R-:W-:Y:S01]  /*4300*/  FSETP.GEU.AND P6, PT, R15, -126, PT ;  /* 0xc2fc00000f00780b */ /* 0x000fe20003fce000 */
[--C-:B------:R-:W-:Y:S01]  /*4310*/  FFMA R44, R65, UR39, -R152.reuse ;  /* 0x00000027412c7c23 */ /* 0x100fe20008000898 */
[----:B------:R-:W-:Y:S01]  /*4320*/  FMNMX R4, R70, R25, !PT ;  /* 0x0000001946047209 */ /* 0x000fe20007800000 */
[--C-:B------:R-:W-:Y:S01]  /*4330*/  FFMA R48, R73, UR39, -R152.reuse ;  /* 0x0000002749307c23 */ /* 0x100fe20008000898 */
[--C-:B------:R-:W-:Y:S01]  /*4340*/  FFMA R57, R68, UR39, -R152.reuse ;  /* 0x0000002744397c23 */ /* 0x100fe20008000898 */
[--C-:B------:R-:W-:Y:S01]  /*4350*/  FFMA R20, R69, UR39, -R152.reuse ;  /* 0x0000002745147c23 */ /* 0x100fe20008000898 */
[----:B------:R-:W1:Y:S01]  /*4360*/  MUFU.EX2 R13, R13 ;  /* 0x0000000d000d7308 */ /* 0x000e620000000800 */
[----:B--2---:R-:W-:Y:S01]  /*4370*/  @!P3 FMUL R11, R11, R11 ;  /* 0x0000000b0b0bb220 */ /* 0x004fe20000400000 */
[----:B------:R-:W-:Y:S01]  /*4380*/  FSETP.GEU.AND P3, PT, R10, -126, PT ;  /* 0xc2fc00000a00780b */ /* 0x000fe20003f6e000 */
[--C-:B------:R-:W-:Y:S01]  /*4390*/  FFMA R61, R72, UR39, -R152.reuse ;  /* 0x00000027483d7c23 */ /* 0x100fe20008000898 */
[----:B------:R-:W-:Y:S01]  /*43a0*/  FMNMX R25, R71, R4, !PT ;  /* 0x0000000447197209 */ /* 0x000fe20007800000 */
[--C-:B------:R-:W-:Y:S01]  /*43b0*/  FFMA R65, R76, UR39, -R152.reuse ;  /* 0x000000274c417c23 */ /* 0x100fe20008000898 */
[--C-:B------:R-:W-:Y:S01]  /*43c0*/  FFMA R52, R81, UR39, -R152.reuse ;  /* 0x0000002751347c23 */ /* 0x100fe20008000898 */
[----:B------:R-:W-:Y:S01]  /*43d0*/  @!P6 FMUL R15, R15, 0.5 ;  /* 0x3f0000000f0fe820 */ /* 0x000fe20000400000 */
[----:B------:R-:W2:Y:S01]  /*43e0*/  MUFU.EX2 R28, R28 ;  /* 0x0000001c001c7308 */ /* 0x000ea20000000800 */
[----:B---3--:R-:W-:Y:S01]  /*43f0*/  @!P4 FMUL R8, R8, R8 ;  /* 0x000000080808c220 */ /* 0x008fe20000400000 */
[----:B------:R-:W-:Y:S01]  /*4400*/  FSETP.GEU.AND P4, PT, R17, -126, PT ;  /* 0xc2fc00001100780b */ /* 0x000fe20003f8e000 */
[--C-:B------:R-:W-:Y:S01]  /*4410*/  FFMA R22, R77, UR39, -R152.reuse ;  /* 0x000000274d167c23 */ /* 0x100fe20008000898 */
[----:B------:R-:W-:Y:S01]  /*4420*/  FMNMX R4, R74, R25, !PT ;  /* 0x000000194a047209 */ /* 0x000fe20007800000 */
[--C-:B------:R-:W-:Y:S01]  /*4430*/  FFMA R69, R80, UR39, -R152.reuse ;  /* 0x0000002750457c23 */ /* 0x100fe20008000898 */
[--C-:B------:R-:W-:Y:S01]  /*4440*/  FFMA R56, R85, UR39, -R152.reuse ;  /* 0x0000002755387c23 */ /* 0x100fe20008000898 */
[----:B------:R-:W-:Y:S01]  /*4450*/  @!P3 FMUL R10, R10, 0.5 ;  /* 0x3f0000000a0ab820 */ /* 0x000fe20000400000 */
[----:B------:R-:W3:Y:S01]  /*4460*/  MUFU.EX2 R15, R15 ;  /* 0x0000000f000f7308 */ /* 0x000ee20000000800 */
[----:B-1----:R-:W-:Y:S01]  /*4470*/  @!P5 FMUL R13, R13, R13 ;  /* 0x0000000d0d0dd220 */ /* 0x002fe20000400000 */
[----:B------:R-:W-:Y:S01]  /*4480*/  FSETP.GEU.AND P5, PT, R32, -126, PT ;  /* 0xc2fc00002000780b */ /* 0x000fe20003fae000 */
[----:B------:R-:W-:Y:S01]  /*4490*/  FFMA R73, R84, UR39, -R152 ;  /* 0x0000002754497c23 */ /* 0x000fe20008000898 */
[----:B------:R-:W-:Y:S01]  /*44a0*/  FMNMX R25, R75, R4, !PT ;  /* 0x000000044b197209 */ /* 0x000fe20007800000 */
[----:B------:R-:W-:-:S02]  /*44b0*/  FMUL R16, R16, UR39 ;  /* 0x0000002710107c20 */ /* 0x000fc40008400000 */
[----:B------:R-:W-:Y:S01]  /*44c0*/  @!P4 FMUL R17, R17, 0.5 ;  /* 0x3f0000001111c820 */ /* 0x000fe20000400000 */
[----:B------:R-:W1:Y:S01]  /*44d0*/  MUFU.EX2 R10, R10 ;  /* 0x0000000a000a7308 */ /* 0x000e620000000800 */
[----:B--2---:R-:W-:Y:S01]  /*44e0*/  @!P2 FMUL R28, R28, R28 ;  /* 0x0000001c1c1ca220 */ /* 0x004fe20000400000 */
[----:B------:R-:W-:Y:S02]  /*44f0*/  FSETP.GEU.AND P2, PT, R19, -126, PT ;  /* 0xc2fc00001300780b */ /* 0x000fe40003f4e000 */
[----:B------:R-:W-:-:S03]  /*4500*/  FMNMX R4, R78, R25, !PT ;  /* 0x000000194e047209 */ /* 0x000fc60007800000 */
[----:B------:R-:W-:Y:S01]  /*4510*/  @!P5 FMUL R32, R32, 0.5 ;  /* 0x3f0000002020d820 */ /* 0x000fe20000400000 */
[----:B------:R-:W2:Y:S01]  /*4520*/  MUFU.EX2 R17, R17 ;  /* 0x0000001100117308 */ /* 0x000ea20000000800 */
[----:B---3--:R-:W-:Y:S01]  /*4530*/  @!P6 FMUL R15, R15, R15 ;  /* 0x0000000f0f0fe220 */ /* 0x008fe20000400000 */
[----:B------:R-:W-:Y:S02]  /*4540*/  FSETP.GEU.AND P6, PT, R12, -126, PT ;  /* 0xc2fc00000c00780b */ /* 0x000fe40003fce000 */
[----:B------:R-:W-:-:S03]  /*4550*/  FMNMX R25, R79, R4, !PT ;  /* 0x000000044f197209 */ /* 0x000fc60007800000 */
[----:B------:R-:W-:Y:S01]  /*4560*/  @!P2 FMUL R19, R19, 0.5 ;  /* 0x3f0000001313a820 */ /* 0x000fe20000400000 */
[----:B------:R-:W3:Y:S01]  /*4570*/  MUFU.EX2 R32, R32 ;  /* 0x0000002000207308 */ /* 0x000ee20000000800 */
[----:B-1----:R-:W-:Y:S01]  /*4580*/  @!P3 FMUL R10, R10, R10 ;  /* 0x0000000a0a0ab220 */ /* 0x002fe20000400000 */
[----:B------:R-:W-:Y:S02]  /*4590*/  FSETP.GEU.AND P3, PT, R21, -126, PT ;  /* 0xc2fc00001500780b */ /* 0x000fe40003f6e000 */
[----:B------:R-:W-:-:S03]  /*45a0*/  FMNMX R4, R82, R25, !PT ;  /* 0x0000001952047209 */ /* 0x000fc60007800000 */
        /* <DEDUP_REMOVED lines=18> */
[----:B------:R-:W-:Y:S01]  /*46d0*/  FSETP.GEU.AND P6, PT, R41, -126, PT ;  /* 0xc2fc00002900780b */ /* 0x000fe20003fce000 */
[----:B------:R-:W2:Y:S04]  /*46e0*/  SHFL.BFLY PT, R25, R4, 0x1, 0x1f ;  /* 0x0c201f0004197f89 */ /* 0x000ea800000e0000 */
[----:B------:R-:W-:Y:S01]  /*46f0*/  @!P2 FMUL R14, R14, 0.5 ;  /* 0x3f0000000e0ea820 */ /* 0x000fe20000400000 */
[----:B------:R-:W4:Y:S01]  /*4700*/  MUFU.EX2 R23, R23 ;  /* 0x0000001700177308 */ /* 0x000f220000000800 */
[----:B---3--:R-:W-:Y:S01]  /*4710*/  @!P3 FMUL R21, R21, R21 ;  /* 0x000000151515b220 */ /* 0x008fe20000400000 */
[----:B------:R-:W-:-:S05]  /*4720*/  FSETP.GEU.AND P3, PT, R45, -126, PT ;  /* 0xc2fc00002d00780b */ /* 0x000fca0003f6e000 */
[----:B------:R-:W-:Y:S01]  /*4730*/  @!P6 FMUL R41, R41, 0.5 ;  /* 0x3f0000002929e820 */ /* 0x000fe20000400000 */
[----:B------:R-:W3:Y:S01]  /*4740*/  MUFU.EX2 R14, R14 ;  /* 0x0000000e000e7308 */ /* 0x000ee20000000800 */
[----:B-1----:R-:W-:Y:S01]  /*4750*/  @!P4 FMUL R36, R36, R36 ;  /* 0x000000242424c220 */ /* 0x002fe20000400000 */
[----:B------:R-:W-:-:S05]  /*4760*/  FSETP.GEU.AND P4, PT, R40, -126, PT ;  /* 0xc2fc00002800780b */ /* 0x000fca0003f8e000 */
[----:B------:R-:W-:Y:S01]  /*4770*/  @!P3 FMUL R45, R45, 0.5 ;  /* 0x3f0000002d2db820 */ /* 0x000fe20000400000 */
[----:B------:R-:W1:Y:S01]  /*4780*/  MUFU.EX2 R41, R41 ;  /* 0x0000002900297308 */ /* 0x000e620000000800 */
[----:B----4-:R-:W-:Y:S01]  /*4790*/  @!P5 FMUL R23, R23, R23 ;  /* 0x000000171717d220 */ /* 0x010fe20000400000 */
[----:B------:R-:W-:Y:S02]  /*47a0*/  FSETP.GEU.AND P5, PT, R49, -126, PT ;  /* 0xc2fc00003100780b */ /* 0x000fe40003fae000 */
[----:B--2---:R-:W-:-:S03]  /*47b0*/  FMNMX R4, R4, R25, !PT ;  /* 0x0000001904047209 */ /* 0x004fc60007800000 */
[----:B------:R-:W-:Y:S01]  /*47c0*/  @!P4 FMUL R40, R40, 0.5 ;  /* 0x3f0000002828c820 */ /* 0x000fe20000400000 */
[----:B------:R-:W2:Y:S01]  /*47d0*/  MUFU.EX2 R45, R45 ;  /* 0x0000002d002d7308 */ /* 0x000ea20000000800 */
[----:B---3--:R-:W-:Y:S01]  /*47e0*/  @!P2 FMUL R14, R14, R14 ;  /* 0x0000000e0e0ea220 */ /* 0x008fe20000400000 */
[----:B------:R-:W-:Y:S01]  /*47f0*/  FSETP.GEU.AND P2, PT, R18, -126, PT ;  /* 0xc2fc00001200780b */ /* 0x000fe20003f4e000 */
[----:B------:R-:W3:Y:S04]  /*4800*/  SHFL.BFLY PT, R25, R4, 0x2, 0x1f ;  /* 0x0c401f0004197f89 */ /* 0x000ee800000e0000 */
[----:B------:R-:W-:Y:S01]  /*4810*/  @!P5 FMUL R49, R49, 0.5 ;  /* 0x3f0000003131d820 */ /* 0x000fe20000400000 */
[----:B------:R-:W4:Y:S01]  /*4820*/  MUFU.EX2 R40, R40 ;  /* 0x0000002800287308 */ /* 0x000f220000000800 */
[----:B-1----:R-:W-:Y:S01]  /*4830*/  @!P6 FMUL R41, R41, R41 ;  /* 0x000000292929e220 */ /* 0x002fe20000400000 */
[----:B------:R-:W-:-:S05]  /*4840*/  FSETP.GEU.AND P6, PT, R53, -126, PT ;  /* 0xc2fc00003500780b */ /* 0x000fca0003fce000 */
[----:B------:R-:W-:Y:S01]  /*4850*/  @!P2 FMUL R18, R18, 0.5 ;  /* 0x3f0000001212a820 */ /* 0x000fe20000400000 */
[----:B------:R-:W1:Y:S01]  /*4860*/  MUFU.EX2 R49, R49 ;  /* 0x0000003100317308 */ /* 0x000e620000000800 */
[----:B--2---:R-:W-:Y:S01]  /*4870*/  @!P3 FMUL R45, R45, R45 ;  /* 0x0000002d2d2db220 */ /* 0x004fe20000400000 */
[----:B------:R-:W-:-:S03]  /*4880*/  FSETP.GEU.AND P3, PT, R44, -126, PT ;  /* 0xc2fc00002c00780b */ /* 0x000fc60003f6e000 */
[----:B------:R-:W-:Y:S01]  /*4890*/  FADD R7, R24, R45 ;  /* 0x0000002d18077221 */ /* 0x000fe20000000000 */
[----:B------:R-:W-:Y:S01]  /*48a0*/  F2FP.F16.F32.PACK_AB R24, R11, R24 ;  /* 0x000000180b18723e */ /* 0x000fe200000000ff */
[----:B------:R-:W-:Y:S01]  /*48b0*/  @!P6 FMUL R53, R53, 0.5 ;  /* 0x3f0000003535e820 */ /* 0x000fe20000400000 */
[----:B------:R-:W2:Y:S01]  /*48c0*/  MUFU.EX2 R18, R18 ;  /* 0x0000001200127308 */ /* 0x000ea20000000800 */
[----:B----4-:R-:W-:Y:S01]  /*48d0*/  @!P4 FMUL R40, R40, R40 ;  /* 0x000000282828c220 */ /* 0x010fe20000400000 */
[----:B------:R-:W-:Y:S02]  /*48e0*/  FSETP.GEU.AND P4, PT, R57, -126, PT ;  /* 0xc2fc00003900780b */ /* 0x000fe40003f8e000 */
[----:B---3--:R-:W-:-:S03]  /*48f0*/  FMNMX R4, R4, R25, !PT ;  /* 0x0000001904047209 */ /* 0x008fc60007800000 */
[----:B------:R-:W-:Y:S01]  /*4900*/  @!P3 FMUL R44, R44, 0.5 ;  /* 0x3f0000002c2cb820 */ /* 0x000fe20000400000 */
[----:B------:R-:W3:Y:S01]  /*4910*/  MUFU.EX2 R53, R53 ;  /* 0x0000003500357308 */ /* 0x000ee20000000800 */
[----:B-1----:R-:W-:Y:S01]  /*4920*/  @!P5 FMUL R49, R49, R49 ;  /* 0x000000313131d220 */ /* 0x002fe20000400000 */
[----:B------:R-:W-:-:S05]  /*4930*/  FSETP.GEU.AND P5, PT, R20, -126, PT ;  /* 0xc2fc00001400780b */ /* 0x000fca0003fae000 */
[----:B------:R-:W-:Y:S01]  /*4940*/  @!P4 FMUL R57, R57, 0.5 ;  /* 0x3f0000003939c820 */ /* 0x000fe20000400000 */
[----:B------:R-:W1:Y:S01]  /*4950*/  MUFU.EX2 R44, R44 ;  /* 0x0000002c002c7308 */ /* 0x000e620000000800 */
[----:B--2---:R-:W-:Y:S01]  /*4960*/  @!P2 FMUL R18, R18, R18 ;  /* 0x000000121212a220 */ /* 0x004fe20000400000 */
[----:B------:R-:W-:-:S05]  /*4970*/  FSETP.GEU.AND P2, PT, R61, -126, PT ;  /* 0xc2fc00003d00780b */ /* 0x000fca0003f4e000 */
[----:B------:R-:W-:Y:S01]  /*4980*/  @!P5 FMUL R20, R20, 0.5 ;  /* 0x3f0000001414d820 */ /* 0x000fe20000400000 */
[----:B------:R-:W2:Y:S01]  /*4990*/  MUFU.EX2 R57, R57 ;  /* 0x0000003900397308 */ /* 0x000ea20000000800 */
        /* <DEDUP_REMOVED lines=17> */
[----:B------:R-:W-:-:S04]  /*4ab0*/  FSETP.NEU.AND P2, PT, R4, -INF , PT ;  /* 0xff8000000400780b */ /* 0x000fc80003f4d000 */
[----:B------:R-:W-:Y:S01]  /*4ac0*/  FSEL R72, R4, RZ, P2 ;  /* 0x000000ff04487208 */ /* 0x000fe20001000000 */
[----:B------:R-:W-:Y:S01]  /*4ad0*/  @!P5 FMUL R69, R69, 0.5 ;  /* 0x3f0000004545d820 */ /* 0x000fe20000400000 */
[----:B------:R-:W1:Y:S01]  /*4ae0*/  MUFU.EX2 R22, R22 ;  /* 0x0000001600167308 */ /* 0x000e620000000800 */
[----:B--2---:R-:W-:Y:S01]  /*4af0*/  @!P6 FMUL R48, R48, R48 ;  /* 0x000000303030e220 */ /* 0x004fe20000400000 */
[----:B------:R-:W-:Y:S01]  /*4b00*/  FSETP.GEU.AND P6, PT, R52, -126, PT ;  /* 0xc2fc00003400780b */ /* 0x000fe20003fce000 */
[----:B------:R-:W-:Y:S01]  /*4b10*/  FMUL R76, R72, UR39 ;  /* 0x00000027484c7c20 */ /* 0x000fe20008400000 */
[----:B------:R-:W-:-:S03]  /*4b20*/  FSETP.GEU.AND P2, PT, R73, -126, PT ;  /* 0xc2fc00004900780b */ /* 0x000fc60003f4e000 */
[--C-:B------:R-:W-:Y:S01]  /*4b30*/  FFMA R25, R26, UR39, -R76.reuse ;  /* 0x000000271a197c23 */ /* 0x100fe2000800084c */
[----:B------:R-:W2:Y:S01]  /*4b40*/  MUFU.EX2 R69, R69 ;  /* 0x0000004500457308 */ /* 0x000ea20000000800 */
[----:B---3--:R-:W-:Y:S01]  /*4b50*/  @!P3 FMUL R65, R65, R65 ;  /* 0x000000414141b220 */ /* 0x008fe20000400000 */
[----:B------:R-:W-:Y:S01]  /*4b60*/  FSETP.GEU.AND P3, PT, R56, -126, PT ;  /* 0xc2fc00003800780b */ /* 0x000fe20003f6e000 */
[--C-:B------:R-:W-:Y:S01]  /*4b70*/  FFMA R26, R27, UR39, -R76.reuse ;  /* 0x000000271b1a7c23 */ /* 0x100fe2000800084c */
[--C-:B------:R-:W-:Y:S01]  /*4b80*/  FFMA R27, R30, UR39, -R76.reuse ;  /* 0x000000271e1b7c23 */ /* 0x100fe2000800084c */
[--C-:B------:R-:W-:Y:S01]  /*4b90*/  FFMA R29, R34, UR39, -R76.reuse ;  /* 0x00000027221d7c23 */ /* 0x100fe2000800084c */
[--C-:B------:R-:W-:Y:S01]  /*4ba0*/  FFMA R31, R31, UR39, -R76.reuse ;  /* 0x000000271f1f7c23 */ /* 0x100fe2000800084c */
[----:B------:R-:W-:Y:S01]  /*4bb0*/  @!P6 FMUL R52, R52, 0.5 ;  /* 0x3f0000003434e820 */ /* 0x000fe20000400000 */
[--C-:B------:R-:W-:Y:S01]  /*4bc0*/  FFMA R39, R39, UR39, -R76.reuse ;  /* 0x0000002727277c23 */ /* 0x100fe2000800084c */
[----:B-1----:R-:W-:Y:S01]  /*4bd0*/  @!P4 FMUL R22, R22, R22 ;  /* 0x000000161616c220 */ /* 0x002fe20000400000 */
[----:B------:R-:W-:Y:S01]  /*4be0*/  FSETP.GEU.AND P4, PT, R25, -126, PT ;  /* 0xc2fc00001900780b */ /* 0x000fe20003f8e000 */
[----:B------:R-:W-:Y:S01]  /*4bf0*/  @!P2 FMUL R73, R73, 0.5 ;  /* 0x3f0000004949a820 */ /* 0x000fe20000400000 */
[--C-:B------:R-:W-:Y:S01]  /*4c00*/  FFMA R35, R35, UR39, -R76.reuse ;  /* 0x0000002723237c23 */ /* 0x100fe2000800084c */
[----:B------:R-:W1:Y:S01]  /*4c10*/  MUFU.EX2 R52, R52 ;  /* 0x0000003400347308 */ /* 0x000e620000000800 */
[--C-:B------:R-:W-:Y:S01]  /*4c20*/  FFMA R33, R42, UR39, -R76.reuse ;  /* 0x000000272a217c23 */ /* 0x100fe2000800084c */
[----:B------:R-:W-:Y:S01]  /*4c30*/  @!P3 FMUL R56, R56, 0.5 ;  /* 0x3f0000003838b820 */ /* 0x000fe20000400000 */
[--C-:B------:R-:W-:Y:S01]  /*4c40*/  FFMA R43, R43, UR39, -R76.reuse ;  /* 0x000000272b2b7c23 */ /* 0x100fe2000800084c */
[----:B--2---:R-:W-:Y:S01]  /*4c50*/  @!P5 FMUL R69, R69, R69 ;  /* 0x000000454545d220 */ /* 0x004fe20000400000 */
[----:B------:R-:W-:Y:S01]  /*4c60*/  FSETP.GEU.AND P5, PT, R26, -126, PT ;  /* 0xc2fc00001a00780b */ /* 0x000fe20003fae000 */
[--C-:B------:R-:W-:Y:S01]  /*4c70*/  FFMA R37, R50, UR39, -R76.reuse ;  /* 0x0000002732257c23 */ /* 0x100fe2000800084c */
[--C-:B------:R-:W-:Y:S01]  /*4c80*/  FFMA R47, R47, UR39, -R76.reuse ;  /* 0x000000272f2f7c23 */ /* 0x100fe2000800084c */
[----:B------:R-:W2:Y:S01]  /*4c90*/  MUFU.EX2 R56, R56 ;  /* 0x0000003800387308 */ /* 0x000ea20000000800 */
[--C-:B------:R-:W-:Y:S01]  /*4ca0*/  FFMA R60, R58, UR39, -R76.reuse ;  /* 0x000000273a3c7c23 */ /* 0x100fe2000800084c */
[----:B------:R-:W-:Y:S01]  /*4cb0*/  @!P4 FMUL R25, R25, 0.5 ;  /* 0x3f0000001919c820 */ /* 0x000fe20000400000 */
[--C-:B------:R-:W-:Y:S01]  /*4cc0*/  FFMA R55, R55, UR39, -R76.reuse ;  /* 0x0000002737377c23 */ /* 0x100fe2000800084c */
[--C-:B------:R-:W-:Y:S01]  /*4cd0*/  FFMA R51, R51, UR39, -R76.reuse ;  /* 0x0000002733337c23 */ /* 0x100fe2000800084c */
[--C-:B------:R-:W-:Y:S01]  /*4ce0*/  FFMA R64, R66, UR39, -R76.reuse ;  /* 0x0000002742407c23 */ /* 0x100fe2000800084c */
[--C-:B------:R-:W-:Y:S01]  /*4cf0*/  FFMA R66, R70, UR39, -R76.reuse ;  /* 0x0000002746427c23 */ /* 0x100fe2000800084c */
[--C-:B------:R-:W-:Y:S01]  /*4d00*/  FFMA R62, R62, UR39, -R76.reuse ;  /* 0x000000273e3e7c23 */ /* 0x100fe2000800084c */
[----:B------:R-:W3:Y:S01]  /*4d10*/  MUFU.EX2 R73, R73 ;  /* 0x0000004900497308 */ /* 0x000ee20000000800 */
[----:B-1----:R-:W-:Y:S01]  /*4d20*/  @!P6 FMUL R52, R52, R52 ;  /* 0x000000343434e220 */ /* 0x002fe20000400000 */
[----:B------:R-:W-:Y:S01]  /*4d30*/  FSETP.GEU.AND P6, PT, R27, -126, PT ;  /* 0xc2fc00001b00780b */ /* 0x000fe20003fce000 */
[----:B------:R-:W-:Y:S01]  /*4d40*/  @!P5 FMUL R26, R26, 0.5 ;  /* 0x3f0000001a1ad820 */ /* 0x000fe20000400000 */
[--C-:B------:R-:W-:Y:S01]  /*4d50*/  FFMA R68, R74, UR39, -R76.reuse ;  /* 0x000000274a447c23 */ /* 0x100fe2000800084c */
[--C-:B------:R-:W-:Y:S01]  /*4d60*/  FFMA R78, R78, UR39, -R76.reuse ;  /* 0x000000274e4e7c23 */ /* 0x100fe2000800084c */
[--C-:B------:R-:W-:Y:S01]  /*4d70*/  FFMA R82, R82, UR39, -R76.reuse ;  /* 0x0000002752527c23 */ /* 0x100fe2000800084c */
[--C-:B------:R-:W-:Y:S01]  /*4d80*/  FFMA R83, R83, UR39, -R76.reuse ;  /* 0x0000002753537c23 */ /* 0x100fe2000800084c */
[----:B------:R-:W1:Y:S01]  /*4d90*/  MUFU.EX2 R25, R25 ;  /* 0x0000001900197308 */ /* 0x000e620000000800 */
[----:B--2---:R-:W-:Y:S01]  /*4da0*/  @!P3 FMUL R56, R56, R56 ;  /* 0x000000383838b220 */ /* 0x004fe20000400000 */
[----:B------:R-:W-:Y:S01]  /*4db0*/  FSETP.GEU.AND P3, PT, R29, -126, PT ;  /* 0xc2fc00001d00780b */ /* 0x000fe20003f6e000 */
[--C-:B------:R-:W-:Y:S01]  /*4dc0*/  FFMA R79, R79, UR39, -R76.reuse ;  /* 0x000000274f4f7c23 */ /* 0x100fe2000800084c */
[--C-:B------:R-:W-:Y:S01]  /*4dd0*/  FFMA R86, R86, UR39, -R76.reuse ;  /* 0x0000002756567c23 */ /* 0x100fe2000800084c */
[----:B------:R-:W-:Y:S01]  /*4de0*/  FFMA R87, R87, UR39, -R76 ;  /* 0x0000002757577c23 */ /* 0x000fe2000800084c */
[----:B------:R-:W-:Y:S01]  /*4df0*/  FADD R70, R19, R48 ;  /* 0x0000003013467221 */ /* 0x000fe20000000000 */
[----:B------:R-:W-:Y:S01]  /*4e00*/  @!P6 FMUL R27, R27, 0.5 ;  /* 0x3f0000001b1be820 */ /* 0x000fe20000400000 */
[----:B------:R2:W4:Y:S01]  /*4e10*/  MUFU.EX2 R30, R26 ;  /* 0x0000001a001e7308 */ /* 0x0005220000000800 */
[----:B---3--:R-:W-:Y:S01]  /*4e20*/  @!P2 FMUL R73, R73, R73 ;  /* 0x000000494949a220 */ /* 0x008fe20000400000 */
[----:B------:R-:W-:-:S02]  /*4e30*/  FSETP.GEU.AND P2, PT, R31, -126, PT ;  /* 0xc2fc00001f00780b */ /* 0x000fc40003f4e000 */
[----:B------:R-:W-:-:S03]  /*4e40*/  F2FP.F16.F32.PACK_AB R48, R48, R61 ;  /* 0x0000003d3030723e */ /* 0x000fc600000000ff */
[----:B------:R-:W-:Y:S01]  /*4e50*/  @!P3 FMUL R29, R29, 0.5 ;  /* 0x3f0000001d1db820 */ /* 0x000fe20000400000 */
[----:B------:R-:W3:Y:S01]  /*4e60*/  MUFU.EX2 R27, R27 ;  /* 0x0000001b001b7308 */ /* 0x000ee20000000800 */
[----:B--2---:R-:W-:Y:S01]  /*4e70*/  FFMA R26, R38, UR39, -R76 ;  /* 0x00000027261a7c23 */ /* 0x004fe2000800084c */
[----:B-1----:R-:W-:Y:S01]  /*4e80*/  @!P4 FMUL R25, R25, R25 ;  /* 0x000000191919c220 */ /* 0x002fe20000400000 */
[----:B------:R-:W-:-:S04]  /*4e90*/  FSETP.GEU.AND P4, PT, R35, -126, PT ;  /* 0xc2fc00002300780b */ /* 0x000fc80003f8e000 */
[----:B------:R-:W-:Y:S01]  /*4ea0*/  @!P2 FMUL R31, R31, 0.5 ;  /* 0x3f0000001f1fa820 */ /* 0x000fe20000400000 */
[----:B------:R-:W1:Y:S01]  /*4eb0*/  MUFU.EX2 R29, R29 ;  /* 0x0000001d001d7308 */ /* 0x000e620000000800 */
[----:B----4-:R-:W-:Y:S01]  /*4ec0*/  @!P5 FMUL R30, R30, R30 ;  /* 0x0000001e1e1ed220 */ /* 0x010fe20000400000 */
[----:B------:R-:W-:-:S06]  /*4ed0*/  FSETP.GEU.AND P5, PT, R26, -126, PT ;  /* 0xc2fc00001a00780b */ /* 0x000fcc0003fae000 */
[----:B------:R-:W-:Y:S01]  /*4ee0*/  @!P4 FMUL R35, R35, 0.5 ;  /* 0x3f0000002323c820 */ /* 0x000fe20000400000 */
[----:B---3--:R-:W-:Y:S01]  /*4ef0*/  @!P6 FMUL R27, R27, R27 ;  /* 0x0000001b1b1be220 */ /* 0x008fe20000400000 */
[----:B------:R-:W-:Y:S01]  /*4f00*/  FSETP.GEU.AND P6, PT, R39, -126, PT ;  /* 0xc2fc00002700780b */ /* 0x000fe20003fce000 */
[----:B------:R-:W2:Y:S04]  /*4f10*/  MUFU.EX2 R34, R31 ;  /* 0x0000001f00227308 */ /* 0x000ea80000000800 */
[----:B------:R-:W-:Y:S01]  /*4f20*/  @!P5 FMUL R26, R26, 0.5 ;  /* 0x3f0000001a1ad820 */ /* 0x000fe20000400000 */
[----:B-1----:R-:W-:Y:S01]  /*4f30*/  @!P3 FMUL R29, R29, R29 ;  /* 0x0000001d1d1db220 */ /* 0x002fe20000400000 */
[----:B------:R-:W-:Y:S02]  /*4f40*/  FSETP.GEU.AND P3, PT, R43, -126, PT ;  /* 0xc2fc00002b00780b */ /* 0x000fe40003f6e000 */
[----:B------:R1:W3:Y:S04]  /*4f50*/  MUFU.EX2 R38, R35 ;  /* 0x0000002300267308 */ /* 0x0002e80000000800 */
[----:B------:R-:W-:-:S04]  /*4f60*/  @!P6 FMUL R39, R39, 0.5 ;  /* 0x3f0000002727e820 */ /* 0x000fc80000400000 */
[----:B------:R4:W5:Y:S01]  /*4f70*/  MUFU.EX2 R42, R39 ;  /* 0x00000027002a7308 */ /* 0x0009620000000800 */
[----:B-1----:R-:W-:Y:S01]  /*4f80*/  FFMA R35, R46, UR39, -R76 ;  /* 0x000000272e237c23 */ /* 0x002fe2000800084c */
[----:B--2---:R-:W-:Y:S01]  /*4f90*/  @!P2 FMUL R34, R34, R34 ;  /* 0x000000222222a220 */ /* 0x004fe20000400000 */
[----:B------:R-:W-:Y:S01]  /*4fa0*/  FSETP.GEU.AND P2, PT, R33, -126, PT ;  /* 0xc2fc00002100780b */ /* 0x000fe20003f4e000 */
[----:B------:R-:W-:-:S04]  /*4fb0*/  @!P3 FMUL R43, R43, 0.5 ;  /* 0x3f0000002b2bb820 */ /* 0x000fc80000400000 */
[----:B------:R1:W2:Y:S01]  /*4fc0*/  MUFU.EX2 R31, R26 ;  /* 0x0000001a001f7308 */ /* 0x0002a20000000800 */
[----:B---3--:R-:W-:Y:S01]  /*4fd0*/  @!P4 FMUL R38, R38, R38 ;  /* 0x000000262626c220 */ /* 0x008fe20000400000 */
[----:B------:R-:W-:Y:S01]  /*4fe0*/  FSETP.GEU.AND P4, PT, R35, -126, PT ;  /* 0xc2fc00002300780b */ /* 0x000fe20003f8e000 */
[----:B----4-:R-:W-:-:S05]  /*4ff0*/  FFMA R39, R54, UR39, -R76 ;  /* 0x0000002736277c23 */ /* 0x010fca000800084c */
[----:B------:R3:W4:Y:S01]  /*5000*/  MUFU.EX2 R46, R43 ;  /* 0x0000002b002e7308 */ /* 0x0007220000000800 */
[----:B-----5:R-:W-:Y:S01]  /*5010*/  @!P6 FMUL R42, R42, R42 ;  /* 0x0000002a2a2ae220 */ /* 0x020fe20000400000 */
[----:B------:R-:W-:Y:S01]  /*5020*/  FSETP.GEU.AND P6, PT, R37, -126, PT ;  /* 0xc2fc00002500780b */ /* 0x000fe20003fce000 */
[----:B------:R-:W-:Y:S01]  /*5030*/  @!P2 FMUL R33, R33, 0.5 ;  /* 0x3f0000002121a820 */ /* 0x000fe20000400000 */
[----:B-1----:R-:W-:Y:S01]  /*5040*/  FADD R26, R32, R61 ;  /* 0x0000003d201a7221 */ /* 0x002fe20000000000 */
[----:B------:R-:W-:Y:S02]  /*5050*/  F2FP.F16.F32.PACK_AB R32, R19, R32 ;  /* 0x000000201320723e */ /* 0x000fe400000000ff */
[----:B------:R-:W-:Y:S01]  /*5060*/  @!P4 FMUL R35, R35, 0.5 ;  /* 0x3f0000002323c820 */ /* 0x000fe20000400000 */
[----:B--2---:R-:W-:Y:S01]  /*5070*/  @!P5 FMUL R31, R31, R31 ;  /* 0x0000001f1f1fd220 */ /* 0x004fe20000400000 */
[----:B------:R-:W-:Y:S01]  /*5080*/  FSETP.GEU.AND P5, PT, R47, -126, PT ;  /* 0xc2fc00002f00780b */ /* 0x000fe20003fae000 */
[--C-:B---3--:R-:W-:Y:S01]  /*5090*/  FFMA R43, R59, UR39, -R76.reuse ;  /* 0x000000273b2b7c23 */ /* 0x108fe2000800084c */
[----:B------:R-:W1:Y:S01]  /*50a0*/  MUFU.EX2 R33, R33 ;  /* 0x0000002100217308 */ /* 0x000e620000000800 */
[----:B------:R-:W-:Y:S01]  /*50b0*/  FFMA R59, R75, UR39, -R76 ;  /* 0x000000274b3b7c23 */ /* 0x000fe2000800084c */
[----:B------:R-:W-:-:S02]  /*50c0*/  FADD R75, -R72, R9 ;  /* 0x00000009484b7221 */ /* 0x000fc40000000100 */
[----:B------:R-:W-:Y:S01]  /*50d0*/  @!P6 FMUL R37, R37, 0.5 ;  /* 0x3f0000002525e820 */ /* 0x000fe20000400000 */
[----:B------:R-:W-:Y:S01]  /*50e0*/  FADD R9, R28, R53 ;  /* 0x000000351c097221 */ /* 0x000fe20000000000 */
[----:B----4-:R-:W-:Y:S01]  /*50f0*/  @!P3 FMUL R46, R46, R46 ;  /* 0x0000002e2e2eb220 */ /* 0x010fe20000400000 */
[----:B------:R-:W-:Y:S01]  /*5100*/  FSETP.GEU.AND P3, PT, R39, -126, PT ;  /* 0xc2fc00002700780b */ /* 0x000fe20003f6e000 */
[----:B------:R-:W-:Y:S01]  /*5110*/  FADD R72, R36, R69 ;  /* 0x0000004524487221 */ /* 0x000fe20000000000 */
[----:B------:R-:W2:Y:S01]  /*5120*/  MUFU.EX2 R35, R35 ;  /* 0x0000002300237308 */ /* 0x000ea20000000800 */
[----:B------:R-:W-:Y:S01]  /*5130*/  FMUL R75, R75, UR39 ;  /* 0x000000274b4b7c20 */ /* 0x000fe20008400000 */
[----:B------:R-:W-:Y:S01]  /*5140*/  F2FP.F16.F32.PACK_AB R28, R15, R28 ;  /* 0x0000001c0f1c723e */ /* 0x000fe200000000ff */
[----:B------:R-:W-:Y:S01]  /*5150*/  @!P5 FMUL R47, R47, 0.5 ;  /* 0x3f0000002f2fd820 */ /* 0x000fe20000400000 */
[----:B------:R-:W-:Y:S01]  /*5160*/  FADD R72, R9, R72 ;  /* 0x0000004809487221 */ /* 0x000fe20000000000 */
[----:B------:R-:W-:Y:S01]  /*5170*/  FADD R9, R10, R57 ;  /* 0x000000390a097221 */ /* 0x000fe20000000000 */
[----:B------:R-:W-:-:S02]  /*5180*/  F2FP.F16.F32.PACK_AB R36, R23, R36 ;  /* 0x000000241724723e */ /* 0x000fc400000000ff */
[----:B------:R3:W4:Y:S01]  /*5190*/  MUFU.EX2 R50, R47 ;  /* 0x0000002f00327308 */ /* 0x0007220000000800 */
[----:B-1----:R-:W-:Y:S01]  /*51a0*/  @!P2 FMUL R33, R33, R33 ;  /* 0x000000212121a220 */ /* 0x002fe20000400000 */
[----:B------:R-:W-:Y:S01]  /*51b0*/  FSETP.GEU.AND P2, PT, R51, -126, PT ;  /* 0xc2fc00003300780b */ /* 0x000fe20003f4e000 */
[----:B------:R-:W-:-:S05]  /*51c0*/  @!P3 FMUL R39, R39, 0.5 ;  /* 0x3f0000002727b820 */ /* 0x000fca0000400000 */
[----:B------:R-:W1:Y:S01]  /*51d0*/  MUFU.EX2 R37, R37 ;  /* 0x0000002500257308 */ /* 0x000e620000000800 */
[----:B--2---:R-:W-:Y:S01]  /*51e0*/  @!P4 FMUL R35, R35, R35 ;  /* 0x000000232323c220 */ /* 0x004fe20000400000 */
[----:B------:R-:W-:Y:S01]  /*51f0*/  FSETP.GEU.AND P4, PT, R55, -126, PT ;  /* 0xc2fc00003700780b */ /* 0x000fe20003f8e000 */
[----:B---3--:R-:W-:Y:S01]  /*5200*/  FFMA R47, R63, UR39, -R76 ;  /* 0x000000273f2f7c23 */ /* 0x008fe2000800084c */
[----:B------:R-:W-:Y:S01]  /*5210*/  FADD R63, R23, R52 ;  /* 0x00000034173f7221 */ /* 0x000fe20000000000 */
[----:B------:R-:W-:Y:S02]  /*5220*/  F2FP.F16.F32.PACK_AB R52, R52, R69 ;  /* 0x000000453434723e */ /* 0x000fe400000000ff */
[----:B------:R-:W-:Y:S01]  /*5230*/  @!P2 FMUL R51, R51, 0.5 ;  /* 0x3f0000003333a820 */ /* 0x000fe20000400000 */
[----:B------:R-:W2:Y:S01]  /*5240*/  MUFU.EX2 R39, R39 ;  /* 0x0000002700277308 */ /* 0x000ea20000000800 */
[----:B----4-:R-:W-:Y:S01]  /*5250*/  @!P5 FMUL R50, R50, R50 ;  /* 0x000000323232d220 */ /* 0x010fe20000400000 */
[----:B------:R-:W-:-:S05]  /*5260*/  FSETP.GEU.AND P5, PT, R60, -126, PT ;  /* 0xc2fc00003c00780b */ /* 0x000fca0003fae000 */
[----:B------:R-:W-:Y:S01]  /*5270*/  @!P4 FMUL R55, R55, 0.5 ;  /* 0x3f0000003737c820 */ /* 0x000fe20000400000 */
[----:B------:R3:W4:Y:S01]  /*5280*/  MUFU.EX2 R54, R51 ;  /* 0x0000003300367308 */ /* 0x0007220000000800 */
[----:B-1----:R-:W-:Y:S01]  /*5290*/  @!P6 FMUL R37, R37, R37 ;  /* 0x000000252525e220 */ /* 0x002fe20000400000 */
[----:B------:R-:W-:-:S05]  /*52a0*/  FSETP.GEU.AND P6, PT, R43, -126, PT ;  /* 0xc2fc00002b00780b */ /* 0x000fca0003fce000 */
[----:B------:R-:W-:Y:S01]  /*52b0*/  @!P5 FMUL R60, R60, 0.5 ;  /* 0x3f0000003c3cd820 */ /* 0x000fe20000400000 */
[----:B------:R1:W5:Y:S01]  /*52c0*/  MUFU.EX2 R58, R55 ;  /* 0x00000037003a7308 */ /* 0x0003620000000800 */
[----:B--2---:R-:W-:Y:S01]  /*52d0*/  @!P3 FMUL R39, R39, R39 ;  /* 0x000000272727b220 */ /* 0x004fe20000400000 */
[----:B------:R-:W-:Y:S01]  /*52e0*/  FSETP.GEU.AND P3, PT, R47, -126, PT ;  /* 0xc2fc00002f00780b */ /* 0x000fe20003f6e000 */
[----:B---3--:R-:W-:Y:S01]  /*52f0*/  FFMA R51, R67, UR39, -R76 ;  /* 0x0000002743337c23 */ /* 0x008fe2000800084c */
[----:B------:R-:W-:Y:S01]  /*5300*/  FADD R67, R7, R26 ;  /* 0x0000001a07437221 */ /* 0x000fe20000000000 */
[----:B------:R-:W-:Y:S01]  /*5310*/  FADD R7, R11, R40 ;  /* 0x000000280b077221 */ /* 0x000fe20000000000 */
[----:B------:R-:W-:Y:S01]  /*5320*/  FADD R26, R15, R44 ;  /* 0x0000002c0f1a7221 */ /* 0x000fe20000000000 */
[----:B------:R-:W-:Y:S01]  /*5330*/  @!P6 FMUL R43, R43, 0.5 ;  /* 0x3f0000002b2be820 */ /* 0x000fe20000400000 */
[----:B------:R-:W2:Y:S01]  /*5340*/  MUFU.EX2 R60, R60 ;  /* 0x0000003c003c7308 */ /* 0x000ea20000000800 */
[----:B----4-:R-:W-:Y:S01]  /*5350*/  @!P2 FMUL R54, R54, R54 ;  /* 0x000000363636a220 */ /* 0x010fe20000400000 */
[----:B------:R-:W-:Y:S01]  /*5360*/  FSETP.GEU.AND P2, PT, R62, -126, PT ;  /* 0xc2fc00003e00780b */ /* 0x000fe20003f4e000 */
[----:B-1----:R-:W-:Y:S01]  /*5370*/  FFMA R55, R71, UR39, -R76 ;  /* 0x0000002747377c23 */ /* 0x002fe2000800084c */
[----:B------:R-:W-:Y:S01]  /*5380*/  FADD R71, R7, R70 ;  /* 0x0000004607477221 */ /* 0x000fe20000000000 */
[----:B------:R-:W-:Y:S01]  /*5390*/  FADD R74, R26, R63 ;  /* 0x0000003f1a4a7221 */ /* 0x000fe20000000000 */
[----:B------:R-:W-:Y:S01]  /*53a0*/  FADD R7, R8, R49 ;  /* 0x0000003108077221 */ /* 0x000fe20000000000 */
[----:B------:R-:W-:Y:S01]  /*53b0*/  @!P3 FMUL R47, R47, 0.5 ;  /* 0x3f0000002f2fb820 */ /* 0x000fe20000400000 */
[----:B------:R-:W1:Y:S01]  /*53c0*/  MUFU.EX2 R43, R43 ;  /* 0x0000002b002b7308 */ /* 0x000e620000000800 */
[----:B-----5:R-:W-:Y:S01]  /*53d0*/  @!P4 FMUL R58, R58, R58 ;  /* 0x0000003a3a3ac220 */ /* 0x020fe20000400000 */
[----:B------:R-:W-:Y:S01]  /*53e0*/  FSETP.GEU.AND P4, PT, R64, -126, PT ;  /* 0xc2fc00004000780b */ /* 0x000fe20003f8e000 */
[----:B------:R-:W-:Y:S01]  /*53f0*/  FADD R26, R12, R65 ;  /* 0x000000410c1a7221 */ /* 0x000fe20000000000 */
[----:B------:R-:W-:Y:S01]  /*5400*/  FADD R70, R14, R73 ;  /* 0x000000490e467221 */ /* 0x000fe20000000000 */
[----:B------:R-:W-:Y:S01]  /*5410*/  FADD R67, R67, R72 ;  /* 0x0000004843437221 */ /* 0x000fe20000000000 */
[----:B------:R-:W-:Y:S01]  /*5420*/  FADD R71, R71, R74 ;  /* 0x0000004a47477221 */ /* 0x000fe20000000000 */
[----:B------:R-:W-:Y:S01]  /*5430*/  @!P2 FMUL R62, R62, 0.5 ;  /* 0x3f0000003e3ea820 */ /* 0x000fe20000400000 */
[----:B------:R-:W3:Y:S01]  /*5440*/  MUFU.EX2 R47, R47 ;  /* 0x0000002f002f7308 */ /* 0x000ee20000000800 */
[----:B--2---:R-:W-:Y:S01]  /*5450*/  @!P5 FMUL R60, R60, R60 ;  /* 0x0000003c3c3cd220 */ /* 0x004fe20000400000 */
[----:B------:R-:W-:Y:S01]  /*5460*/  FSETP.GEU.AND P5, PT, R51, -126, PT ;  /* 0xc2fc00003300780b */ /* 0x000fe20003fae000 */
[----:B------:R-:W-:Y:S01]  /*5470*/  FADD R63, R7, R26 ;  /* 0x0000001a073f7221 */ /* 0x000fe20000000000 */
[----:B------:R-:W-:Y:S01]  /*5480*/  FADD R7, R13, R18 ;  /* 0x000000120d077221 */ /* 0x000fe20000000000 */
[----:B------:R-:W-:Y:S01]  /*5490*/  FADD R26, R21, R22 ;  /* 0x00000016151a7221 */ /* 0x000fe20000000000 */
[----:B------:R-:W-:Y:S01]  /*54a0*/  FADD R76, R9, R70 ;  /* 0x00000046094c7221 */ /* 0x000fe20000000000 */
[----:B------:R-:W-:Y:S01]  /*54b0*/  @!P4 FMUL R64, R64, 0.5 ;  /* 0x3f0000004040c820 */ /* 0x000fe20000400000 */
[----:B------:R-:W2:Y:S01]  /*54c0*/  MUFU.EX2 R62, R62 ;  /* 0x0000003e003e7308 */ /* 0x000ea20000000800 */
[----:B-1----:R-:W-:Y:S01]  /*54d0*/  @!P6 FMUL R43, R43, R43 ;  /* 0x0000002b2b2be220 */ /* 0x002fe20000400000 */
[----:B------:R-:W-:Y:S01]  /*54e0*/  FSETP.GEU.AND P6, PT, R66, -126, PT ;  /* 0xc2fc00004200780b */ /* 0x000fe20003fce000 */
[----:B------:R-:W-:Y:S01]  /*54f0*/  FADD R9, R17, R20 ;  /* 0x0000001411097221 */ /* 0x000fe20000000000 */
[----:B------:R-:W-:Y:S01]  /*5500*/  FADD R70, R41, R56 ;  /* 0x0000003829467221 */ /* 0x000fe20000000000 */
[----:B------:R-:W-:Y:S01]  /*5510*/  FADD R26, R7, R26 ;  /* 0x0000001a071a7221 */ /* 0x000fe20000000000 */
[----:B------:R-:W-:Y:S01]  /*5520*/  FADD R7, R25, R60 ;  /* 0x0000003c19077221 */ /* 0x000fe20000000000 */
[----:B------:R-:W-:Y:S01]  /*5530*/  @!P5 FMUL R51, R51, 0.5 ;  /* 0x3f0000003333d820 */ /* 0x000fe20000400000 */
[----:B------:R-:W1:Y:S01]  /*5540*/  MUFU.EX2 R64, R64 ;  /* 0x0000004000407308 */ /* 0x000e620000000800 */
[----:B---3--:R-:W-:Y:S01]  /*5550*/  @!P3 FMUL R47, R47, R47 ;  /* 0x0000002f2f2fb220 */ /* 0x008fe20000400000 */
[----:B------:R-:W-:Y:S01]  /*5560*/  FSETP.GEU.AND P3, PT, R68, -126, PT ;  /* 0xc2fc00004400780b */ /* 0x000fe20003f6e000 */
[----:B------:R-:W-:Y:S01]  /*5570*/  FADD R9, R9, R70 ;  /* 0x0000004609097221 */ /* 0x000fe20000000000 */
[----:B------:R-:W-:Y:S01]  /*5580*/  FADD R70, R30, R43 ;  /* 0x0000002b1e467221 */ /* 0x000fe20000000000 */
[----:B------:R-:W-:Y:S01]  /*5590*/  FADD R76, R63, R76 ;  /* 0x0000004c3f4c7221 */ /* 0x000fe20000000000 */
[----:B------:R-:W-:Y:S01]  /*55a0*/  F2FP.F16.F32.PACK_AB R40, R40, R45 ;  /* 0x0000002d2828723e */ /* 0x000fe200000000ff */
[----:B------:R-:W-:Y:S01]  /*55b0*/  @!P6 FMUL R66, R66, 0.5 ;  /* 0x3f0000004242e820 */ /* 0x000fe20000400000 */
[----:B------:R-:W3:Y:S01]  /*55c0*/  MUFU.EX2 R51, R51 ;  /* 0x0000003300337308 */ /* 0x000ee20000000800 */
[----:B--2---:R-:W-:Y:S01]  /*55d0*/  @!P2 FMUL R62, R62, R62 ;  /* 0x0000003e3e3ea220 */ /* 0x004fe20000400000 */
[----:B------:R-:W-:Y:S01]  /*55e0*/  FSETP.GEU.AND P2, PT, R55, -126, PT ;  /* 0xc2fc00003700780b */ /* 0x000fe20003f4e000 */
[----:B------:R-:W-:Y:S01]  /*55f0*/  FADD R26, R26, R9 ;  /* 0x000000091a1a7221 */ /* 0x000fe20000000000 */
[----:B------:R-:W-:Y:S01]  /*5600*/  FADD R67, R67, R76 ;  /* 0x0000004c43437221 */ /* 0x000fe20000000000 */
[----:B------:R-:W-:-:S02]  /*5610*/  SHF.L.U32 R9, R6, 0x1f, RZ ;  /* 0x0000001f06097819 */ /* 0x000fc400000006ff */
[----:B------:R-:W-:Y:S01]  /*5620*/  @!P3 FMUL R68, R68, 0.5 ;  /* 0x3f0000004444b820 */ /* 0x000fe20000400000 */
[----:B------:R-:W2:Y:S01]  /*5630*/  MUFU.EX2 R66, R66 ;  /* 0x0000004200427308 */ /* 0x000ea20000000800 */
[----:B-1----:R-:W-:Y:S01]  /*5640*/  @!P4 FMUL R64, R64, R64 ;  /* 0x000000404040c220 */ /* 0x002fe20000400000 */
[----:B------:R-:W-:Y:S01]  /*5650*/  FSETP.GEU.AND P4, PT, R59, -126, PT ;  /* 0xc2fc00003b00780b */ /* 0x000fe20003f8e000 */
[----:B------:R-:W-:Y:S01]  /*5660*/  FADD R26, R71, R26 ;  /* 0x0000001a471a7221 */ /* 0x000fe20000000000 */
[----:B------:R-:W-:Y:S01]  /*5670*/  F2FP.F16.F32.PACK_AB R25, R30, R25 ;  /* 0x000000191e19723e */ /* 0x000fe200000000ff */
[----:B------:R-:W-:Y:S01]  /*5680*/  FADD R77, R29, R64 ;  /* 0x000000401d4d7221 */ /* 0x000fe20000000000 */
[----:B------:R-:W-:Y:S01]  /*5690*/  F2FP.F16.F32.PACK_AB R29, R38, R29 ;  /* 0x0000001d261d723e */ /* 0x000fe200000000ff */
[----:B------:R-:W-:Y:S01]  /*56a0*/  @!P2 FMUL R55, R55, 0.5 ;  /* 0x3f0000003737a820 */ /* 0x000fe20000400000 */
[----:B------:R-:W1:Y:S01]  /*56b0*/  MUFU.EX2 R68, R68 ;  /* 0x0000004400447308 */ /* 0x000e620000000800 */
[----:B---3--:R-:W-:Y:S01]  /*56c0*/  @!P5 FMUL R51, R51, R51 ;  /* 0x000000333333d220 */ /* 0x008fe20000400000 */
[----:B------:R-:W-:Y:S01]  /*56d0*/  FSETP.GEU.AND P5, PT, R78, -126, PT ;  /* 0xc2fc00004e00780b */ /* 0x000fe20003fae000 */
[----:B------:R-:W-:Y:S01]  /*56e0*/  FADD R26, R67, R26 ;  /* 0x0000001a431a7221 */ /* 0x000fe20000000000 */
[----:B------:R-:W-:-:S02]  /*56f0*/  F2FP.F16.F32.PACK_AB R44, R44, R53 ;  /* 0x000000352c2c723e */ /* 0x000fc400000000ff */
[----:B------:R-:W-:Y:S01]  /*5700*/  F2FP.F16.F32.PACK_AB R45, R51, R64 ;  /* 0x00000040332d723e */ /* 0x000fe200000000ff */
[----:B------:R-:W-:Y:S01]  /*5710*/  @!P4 FMUL R59, R59, 0.5 ;  /* 0x3f0000003b3bc820 */ /* 0x000fe20000400000 */
[----:B------:R-:W3:Y:S01]  /*5720*/  MUFU.EX2 R55, R55 ;  /* 0x0000003700377308 */ /* 0x000ee20000000800 */
[----:B--2---:R-:W-:Y:S01]  /*5730*/  @!P6 FMUL R66, R66, R66 ;  /* 0x000000424242e220 */ /* 0x004fe20000400000 */
[----:B------:R-:W-:Y:S02]  /*5740*/  FSETP.GEU.AND P6, PT, R82, -126, PT ;  /* 0xc2fc00005200780b */ /* 0x000fe40003fce000 */
[----:B------:R-:W-:-:S03]  /*5750*/  F2FP.F16.F32.PACK_AB R30, R17, R10 ;  /* 0x0000000a111e723e */ /* 0x000fc600000000ff */
[----:B------:R-:W-:Y:S01]  /*5760*/  @!P5 FMUL R78, R78, 0.5 ;  /* 0x3f0000004e4ed820 */ /* 0x000fe20000400000 */
[----:B------:R-:W2:Y:S01]  /*5770*/  MUFU.EX2 R59, R59 ;  /* 0x0000003b003b7308 */ /* 0x000ea20000000800 */
[----:B-1----:R-:W-:Y:S01]  /*5780*/  @!P3 FMUL R68, R68, R68 ;  /* 0x000000444444b220 */ /* 0x002fe20000400000 */
[----:B------:R-:W-:-:S03]  /*5790*/  FSETP.GEU.AND P3, PT, R83, -126, PT ;  /* 0xc2fc00005300780b */ /* 0x000fc60003f6e000 */
[----:B------:R-:W-:Y:S01]  /*57a0*/  FADD R80, R33, R68 ;  /* 0x0000004421507221 */ /* 0x000fe20000000000 */
[----:B------:R-:W-:Y:S01]  /*57b0*/  F2FP.F16.F32.PACK_AB R33, R46, R33 ;  /* 0x000000212e21723e */ /* 0x000fe200000000ff */
[----:B------:R-:W-:Y:S01]  /*57c0*/  @!P6 FMUL R82, R82, 0.5 ;  /* 0x3f0000005252e820 */ /* 0x000fe20000400000 */
[----:B------:R-:W1:Y:S01]  /*57d0*/  MUFU.EX2 R78, R78 ;  /* 0x0000004e004e7308 */ /* 0x000e620000000800 */
[----:B---3--:R-:W-:Y:S01]  /*57e0*/  @!P2 FMUL R55, R55, R55 ;  /* 0x000000373737a220 */ /* 0x008fe20000400000 */
[----:B------:R-:W-:Y:S01]  /*57f0*/  FSETP.GEU.AND P2, PT, R75, -126, PT ;  /* 0xc2fc00004b00780b */ /* 0x000fe20003f4e000 */
[----:B------:R-:W-:Y:S01]  /*5800*/  FADD R152, R7, R80 ;  /* 0x0000005007987221 */ /* 0x000fe20000000000 */
[----:B------:R-:W-:Y:S01]  /*5810*/  FADD R7, R27, R62 ;  /* 0x0000003e1b077221 */ /* 0x000fe20000000000 */
[----:B------:R-:W-:Y:S02]  /*5820*/  F2FP.F16.F32.PACK_AB R27, R34, R27 ;  /* 0x0000001b221b723e */ /* 0x000fe400000000ff */
[----:B------:R-:W-:Y:S01]  /*5830*/  @!P3 FMUL R83, R83, 0.5 ;  /* 0x3f0000005353b820 */ /* 0x000fe20000400000 */
[----:B------:R-:W3:Y:S01]  /*5840*/  MUFU.EX2 R82, R82 ;  /* 0x0000005200527308 */ /* 0x000ee20000000800 */
[----:B--2---:R-:W-:Y:S01]  /*5850*/  @!P4 FMUL R59, R59, R59 ;  /* 0x0000003b3b3bc220 */ /* 0x004fe20000400000 */
[----:B------:R-:W-:-:S03]  /*5860*/  FSETP.GEU.AND P4, PT, R79, -126, PT ;  /* 0xc2fc00004f00780b */ /* 0x000fc60003f8e000 */
[----:B------:R-:W-:Y:S01]  /*5870*/  FADD R81, R46, R59 ;  /* 0x0000003b2e517221 */ /* 0x000fe20000000000 */
[----:B------:R-:W-:Y:S01]  /*5880*/  F2FP.F16.F32.PACK_AB R46, R20, R57 ;  /* 0x00000039142e723e */ /* 0x000fe200000000ff */
[----:B------:R-:W-:Y:S01]  /*5890*/  @!P2 FMUL R75, R75, 0.5 ;  /* 0x3f0000004b4ba820 */ /* 0x000fe20000400000 */
[----:B------:R-:W2:Y:S01]  /*58a0*/  MUFU.EX2 R83, R83 ;  /* 0x0000005300537308 */ /* 0x000ea20000000800 */
        /* <DEDUP_REMOVED lines=19> */
[----:B------:R-:W-:Y:S01]  /*59e0*/  F2FP.F16.F32.PACK_AB R35, R50, R35 ;  /* 0x000000233223723e */ /* 0x000fe200000000ff */
[C---:B------:R-:W-:Y:S01]  /*59f0*/  FADD R77, R54.reuse, R83 ;  /* 0x00000053364d7221 */ /* 0x040fe20000000000 */
[----:B------:R-:W-:Y:S01]  /*5a00*/  F2FP.F16.F32.PACK_AB R37, R54, R37 ;  /* 0x000000253625723e */ /* 0x000fe200000000ff */
[----:B------:R-:W-:Y:S01]  /*5a10*/  @!P6 FMUL R87, R87, 0.5 ;  /* 0x3f0000005757e820 */ /* 0x000fe20000400000 */
[----:B------:R-:W2:Y:S01]  /*5a20*/  MUFU.EX2 R86, R86 ;  /* 0x0000005600567308 */ /* 0x000ea20000000800 */
[----:B------:R-:W-:Y:S01]  /*5a30*/  FADD R156, R70, R77 ;  /* 0x0000004d469c7221 */ /* 0x000fe20000000000 */
[----:B------:R-:W-:Y:S01]  /*5a40*/  FADD R77, R31, R66 ;  /* 0x000000421f4d7221 */ /* 0x000fe20000000000 */
[----:B------:R-:W-:Y:S01]  /*5a50*/  FADD R70, R34, R47 ;  /* 0x0000002f22467221 */ /* 0x000fe20000000000 */
[----:B------:R-:W-:Y:S01]  /*5a60*/  FADD R152, R152, R155 ;  /* 0x0000009b98987221 */ /* 0x000fe20000000000 */
[----:B------:R-:W-:Y:S01]  /*5a70*/  FADD R153, R153, R156 ;  /* 0x0000009c99997221 */ /* 0x000fe20000000000 */
[----:B-1----:R-:W-:Y:S01]  /*5a80*/  @!P2 FMUL R75, R75, R75 ;  /* 0x0000004b4b4ba220 */ /* 0x002fe20000400000 */
[----:B------:R-:W-:Y:S01]  /*5a90*/  @!P3 FMUL R16, R16, 0.5 ;  /* 0x3f0000001010b820 */ /* 0x000fe20000400000 */
[----:B------:R-:W1:Y:S01]  /*5aa0*/  MUFU.EX2 R87, R87 ;  /* 0x0000005700577308 */ /* 0x000e620000000800 */
[----:B---3--:R-:W-:Y:S01]  /*5ab0*/  @!P4 FMUL R79, R79, R79 ;  /* 0x0000004f4f4fc220 */ /* 0x008fe20000400000 */
[----:B------:R3:W4:Y:S01]  /*5ac0*/  SYNCS.PHASECHK.TRANS64.TRYWAIT P2, [UR11+0x30000], R9 ;  /* 0x03000009ff0075a7 */ /* 0x000722000804014b */
[----:B------:R-:W-:Y:S01]  /*5ad0*/  F2FP.F16.F32.PACK_AB R31, R42, R31 ;  /* 0x0000001f2a1f723e */ /* 0x000fe200000000ff */
[----:B------:R-:W-:Y:S01]  /*5ae0*/  FMUL R90, R90, R75 ;  /* 0x0000004b5a5a7220 */ /* 0x000fe20000400000 */
[----:B------:R-:W-:Y:S01]  /*5af0*/  FADD R81, R50, R79 ;  /* 0x0000004f32517221 */ /* 0x000fe20000000000 */
[----:B------:R-:W-:Y:S01]  /*5b00*/  F2FP.F16.F32.PACK_AB R42, R18, R49 ;  /* 0x00000031122a723e */ /* 0x000fe200000000ff */
[-C--:B------:R-:W-:Y:S01]  /*5b10*/  FMUL R91, R91, R75.reuse ;  /* 0x0000004b5b5b7220 */ /* 0x080fe20000400000 */
[----:B------:R-:W5:Y:S01]  /*5b20*/  MUFU.EX2 R7, R16 ;  /* 0x0000001000077308 */ /* 0x000f620000000800 */
[----:B--2---:R-:W-:Y:S01]  /*5b30*/  @!P5 FMUL R86, R86, R86 ;  /* 0x000000565656d220 */ /* 0x004fe20000400000 */
[----:B------:R-:W-:Y:S01]  /*5b40*/  FADD R70, R70, R81 ;  /* 0x0000005146467221 */ /* 0x000fe20000000000 */
[----:B------:R-:W-:Y:S01]  /*5b50*/  F2FP.F16.F32.PACK_AB R43, R47, R62 ;  /* 0x0000003e2f2b723e */ /* 0x000fe200000000ff */
[-C--:B------:R-:W-:Y:S01]  /*5b60*/  FMUL R94, R94, R75.reuse ;  /* 0x0000004b5e5e7220 */ /* 0x080fe20000400000 */
[----:B------:R-:W-:Y:S01]  /*5b70*/  FADD R84, R39, R86 ;  /* 0x0000005627547221 */ /* 0x000fe20000000000 */
[-C--:B------:R-:W-:Y:S01]  /*5b80*/  FMUL R95, R95, R75.reuse ;  /* 0x0000004b5f5f7220 */ /* 0x080fe20000400000 */
[-C--:B------:R-:W-:Y:S01]  /*5b90*/  FMUL R98, R98, R75.reuse ;  /* 0x0000004b62627220 */ /* 0x080fe20000400000 */
[----:B------:R-:W-:Y:S01]  /*5ba0*/  FMUL R99, R99, R75 ;  /* 0x0000004b63637220 */ /* 0x000fe20000400000 */
[----:B-1----:R-:W-:Y:S01]  /*5bb0*/  @!P6 FMUL R87, R87, R87 ;  /* 0x000000575757e220 */ /* 0x002fe20000400000 */
[----:B------:R-:W-:Y:S01]  /*5bc0*/  FADD R77, R77, R84 ;  /* 0x000000544d4d7221 */ /* 0x000fe20000000000 */
[-C--:B------:R-:W-:Y:S01]  /*5bd0*/  FMUL R102, R102, R75.reuse ;  /* 0x0000004b66667220 */ /* 0x080fe20000400000 */
[-C--:B------:R-:W-:Y:S01]  /*5be0*/  FMUL R103, R103, R75.reuse ;  /* 0x0000004b67677220 */ /* 0x080fe20000400000 */
[----:B------:R-:W-:Y:S01]  /*5bf0*/  FADD R85, R58, R87 ;  /* 0x000000573a557221 */ /* 0x000fe20000000000 */
[----:B------:R-:W-:Y:S01]  /*5c00*/  FADD R77, R154, R77 ;  /* 0x0000004d9a4d7221 */ /* 0x000fe20000000000 */
[-C--:B------:R-:W-:Y:S01]  /*5c10*/  FMUL R106, R106, R75.reuse ;  /* 0x0000004b6a6a7220 */ /* 0x080fe20000400000 */
[----:B------:R-:W-:Y:S01]  /*5c20*/  FMUL R107, R107, R75 ;  /* 0x0000004b6b6b7220 */ /* 0x000fe20000400000 */
[----:B------:R-:W-:Y:S01]  /*5c30*/  FADD R85, R80, R85 ;  /* 0x0000005550557221 */ /* 0x000fe20000000000 */
[----:B------:R-:W-:Y:S01]  /*5c40*/  FADD R77, R152, R77 ;  /* 0x0000004d984d7221 */ /* 0x000fe20000000000 */
[----:B-----5:R-:W-:Y:S01]  /*5c50*/  @!P3 FMUL R7, R7, R7 ;  /* 0x000000070707b220 */ /* 0x020fe20000400000 */
[-C--:B------:R-:W-:Y:S01]  /*5c60*/  FMUL R110, R110, R75.reuse ;  /* 0x0000004b6e6e7220 */ /* 0x080fe20000400000 */
[----:B------:R-:W-:Y:S01]  /*5c70*/  FADD R70, R70, R85 ;  /* 0x0000005546467221 */ /* 0x000fe20000000000 */
[----:B------:R-:W-:Y:S01]  /*5c80*/  FMUL R111, R111, R75 ;  /* 0x0000004b6f6f7220 */ /* 0x000fe20000400000 */
[----:B------:R-:W-:Y:S01]  /*5c90*/  FFMA R2, R7, R2, R26 ;  /* 0x0000000207027223 */ /* 0x000fe2000000001a */
[-C--:B------:R-:W-:Y:S01]  /*5ca0*/  FMUL R88, R88, R7.reuse ;  /* 0x0000000758587220 */ /* 0x080fe20000400000 */
[----:B------:R-:W-:Y:S01]  /*5cb0*/  FADD R70, R153, R70 ;  /* 0x0000004699467221 */ /* 0x000fe20000000000 */
[-C--:B------:R-:W-:Y:S01]  /*5cc0*/  FMUL R89, R89, R7.reuse ;  /* 0x0000000759597220 */ /* 0x080fe20000400000 */
[-C--:B------:R-:W-:Y:S01]  /*5cd0*/  FMUL R92, R92, R7.reuse ;  /* 0x000000075c5c7220 */ /* 0x080fe20000400000 */
[-C--:B------:R-:W-:Y:S01]  /*5ce0*/  FMUL R93, R93, R7.reuse ;  /* 0x000000075d5d7220 */ /* 0x080fe20000400000 */
[----:B------:R-:W-:Y:S01]  /*5cf0*/  FADD R70, R77, R70 ;  /* 0x000000464d467221 */ /* 0x000fe20000000000 */
[-C--:B------:R-:W-:Y:S01]  /*5d00*/  FMUL R96, R96, R7.reuse ;  /* 0x0000000760607220 */ /* 0x080fe20000400000 */
[-C--:B------:R-:W-:Y:S01]  /*5d10*/  FMUL R97, R97, R7.reuse ;  /* 0x0000000761617220 */ /* 0x080fe20000400000 */
[-C--:B------:R-:W-:Y:S01]  /*5d20*/  FMUL R100, R100, R7.reuse ;  /* 0x0000000764647220 */ /* 0x080fe20000400000 */
[----:B------:R-:W-:Y:S01]  /*5d30*/  FFMA R0, R75, R0, R70 ;  /* 0x000000004b007223 */ /* 0x000fe20000000046 */
[-C--:B------:R-:W-:Y:S01]  /*5d40*/  FMUL R101, R101, R7.reuse ;  /* 0x0000000765657220 */ /* 0x080fe20000400000 */
        /* <DEDUP_REMOVED lines=23> */
[----:B------:R-:W-:Y:S01]  /*5ec0*/  FMUL R149, R149, R7 ;  /* 0x0000000795957220 */ /* 0x000fe20000400000 */
[----:B------:R-:W-:Y:S01]  /*5ed0*/  F2FP.F16.F32.PACK_AB R26, R13, R8 ;  /* 0x000000080d1a723e */ /* 0x000fe200000000ff */
        /* <DEDUP_REMOVED lines=20> */
[----:B------:R-:W-:-:S02]  /*6020*/  F2FP.F16.F32.PACK_AB R34, R21, R12 ;  /* 0x0000000c1522723e */ /* 0x000fc400000000ff */
[----:B------:R-:W-:Y:S02]  /*6030*/  F2FP.F16.F32.PACK_AB R39, R58, R39 ;  /* 0x000000273a27723e */ /* 0x000fe400000000ff */
[----:B------:R-:W-:Y:S02]  /*6040*/  F2FP.F16.F32.PACK_AB R47, R55, R66 ;  /* 0x00000042372f723e */ /* 0x000fe400000000ff */
[----:B------:R-:W-:Y:S02]  /*6050*/  F2FP.F16.F32.PACK_AB R49, R59, R68 ;  /* 0x000000443b31723e */ /* 0x000fe400000000ff */
[----:B------:R-:W-:Y:S02]  /*6060*/  F2FP.F16.F32.PACK_AB R50, R22, R65 ;  /* 0x000000411632723e */ /* 0x000fe400000000ff */
[----:B------:R-:W-:Y:S02]  /*6070*/  F2FP.F16.F32.PACK_AB R51, R79, R78 ;  /* 0x0000004e4f33723e */ /* 0x000fe400000000ff */
[----:B------:R-:W-:-:S02]  /*6080*/  F2FP.F16.F32.PACK_AB R53, R83, R82 ;  /* 0x000000525335723e */ /* 0x000fc400000000ff */
[----:B------:R-:W-:Y:S01]  /*6090*/  F2FP.F16.F32.PACK_AB R54, R56, R73 ;  /* 0x000000493836723e */ /* 0x000fe200000000ff */
[----:B---34-:R-:W-:Y:S06]  /*60a0*/  @!P0 BRA `(.L_x_27) ;  /* 0x0000000000048947 */ /* 0x018fec0003800000 */
[----:B------:R-:W-:Y:S01]  /*60b0*/  BPT.TRAP 0x1 ;  /* 0x000000040000795c */ /* 0x000fe20000300000 */
.L_x_27:
[----:B------:R-:W-:Y:S05]  /*60c0*/  @P2 BRA `(.L_x_28) ;  /* 0x0000000000082947 */ /* 0x000fea0003800000 */
[----:B------:R-:W1:Y:S02]  /*60d0*/  SYNCS.PHASECHK.TRANS64.TRYWAIT P2, [UR11+0x30000], R9 ;  /* 0x03000009ff0075a7 */ /* 0x000e64000804014b */
[----:B-1----:R-:W-:Y:S05]  /*60e0*/  @!P2 BRA `(.L_x_29) ;  /* 0x000000340044a947 */ /* 0x002fea0003800000 */
.L_x_28:
[----:B------:R-:W-:Y:S01]  /*60f0*/  ULEA UR14, UR10, UR5, 0xb ;  /* 0x000000050a0e7291 */ /* 0x000fe2000f8e583f */
[----:B------:R-:W-:Y:S01]  /*6100*/  WARPGROUP.ARRIVE ;  /* 0x00000000000079c5 */ /* 0x000fe20000000000 */
[----:B------:R-:W-:Y:S01]  /*6110*/  UMOV UR15, 0x40000040 ;  /* 0x40000040000f7882 */ /* 0x000fe20000000000 */
[----:B------:R-:W-:Y:S01]  /*6120*/  UMOV UR19, 0x40000040 ;  /* 0x4000004000137882 */ /* 0x000fe20000000000 */
[----:B------:R-:W-:Y:S01]  /*6130*/  UIADD3 UR18, UR14, 0x80, URZ ;  /* 0x000000800e127890 */ /* 0x000fe2000fffe03f */
[----:B------:R-:W-:-:S04]  /*6140*/  F2FP.F16.F32.PACK_AB R55, R87, R86 ;  /* 0x000000565737723e */ /* 0x000fc800000000ff */
[----:B------:R-:W-:Y:S01]  /*6150*/  HGMMA.64x128x16.F32 R88, R24, gdesc[UR12].tnspB, R88, gsb0 ;  /* 0x41e0000c18587df0 */ /* 0x000fe20008000858 */
[----:B------:R-:W-:Y:S02]  /*6160*/  UMOV UR15, 0x40000040 ;  /* 0x40000040000f7882 */ /* 0x000fe40000000000 */
        /* <DEDUP_REMOVED lines=25> */
[----:B------:R-:W-:Y:S01]  /*6300*/  UIADD3 UR14, UR14, 0x380, URZ ;  /* 0x000003800e0e7890 */ /* 0x000fe2000fffe03f */
[----:B------:R-:W-:Y:S02]  /*6310*/  WARPGROUP.DEPBAR.LE gsb0, 0x0 ;  /* 0x00008000000079c5 */ /* 0x000fe40000010000 */
[----:B------:R-:W-:-:S06]  /*6320*/  WARPGROUP.ARRIVE ;  /* 0x00000000000079c5 */ /* 0x000fcc0000000000 */
[----:B------:R-:W-:Y:S03]  /*6330*/  HGMMA.64x128x16.F32 R88, R48, gdesc[UR16].tnspB, R88, gsb0 ;  /* 0x41e0001030587df0 */ /* 0x000fe60008000858 */
[----:B------:R-:W-:Y:S02]  /*6340*/  WARPGROUP.DEPBAR.LE gsb0, 0x0 ;  /* 0x00008000000079c5 */ /* 0x000fe40000010000 */
[----:B------:R-:W-:-:S07]  /*6350*/  WARPGROUP.ARRIVE ;  /* 0x00000000000079c5 */ /* 0x000fce0000000000 */
[----:B------:R-:W-:Y:S03]  /*6360*/  HGMMA.64x128x16.F32 R88, R52, gdesc[UR12].tnspB, R88, gsb0 ;  /* 0x41e0000c34587df0 */ /* 0x000fe60008000858 */
[----:B------:R-:W-:Y:S02]  /*6370*/  WARPGROUP.DEPBAR.LE gsb0, 0x0 ;  /* 0x00008000000079c5 */ /* 0x000fe40000010000 */
[----:B------:R-:W-:Y:S05]  /*6380*/  @!P0 BRA `(.L_x_30) ;  /* 0x0000000000048947 */ /* 0x000fea0003800000 */
[----:B------:R-:W-:Y:S01]  /*6390*/  BPT.TRAP 0x1 ;  /* 0x000000040000795c */ /* 0x000fe20000300000 */
.L_x_30:
[----:B------:R-:W-:-:S04]  /*63a0*/  ULEA UR11, UR4, UR37, 0x3 ;  /* 0x00000025040b7291 */ /* 0x000fc8000f8e183f */
[----:B------:R-:W-:-:S04]  /*63b0*/  UIADD3 UR11, UR11, 0x30028, URZ ;  /* 0x000300280b0b7890 */ /* 0x000fc8000fffe03f */
[----:B------:R-:W-:-:S09]  /*63c0*/  UPRMT UR11, URZ, 0x654, UR11 ;  /* 0x000006543f0b7896 */ /* 0x000fd2000800000b */
[----:B------:R-:W-:Y:S01]  /*63d0*/  SYNCS.ARRIVE.TRANS64.RED.A1T0 RZ, [UR11], RZ ;  /* 0x000000ffffff79a7 */ /* 0x000fe2000810040b */
[----:B------:R-:W-:Y:S05]  /*63e0*/  @P1 BRA `(.L_x_31) ;  /* 0x0000000000041947 */ /* 0x000fea0003800000 */
[----:B------:R-:W-:Y:S01]  /*63f0*/  BPT.TRAP 0x1 ;  /* 0x000000040000795c */ /* 0x000fe20000300000 */
.L_x_31:
[----:B------:R-:W-:-:S04]  /*6400*/  UIADD3 UR4, UR4, 0x1, URZ ;  /* 0x0000000104047890 */ /* 0x000fc8000fffe03f */
[----:B------:R-:W-:-:S04]  /*6410*/  UISETP.NE.AND UP0, UPT, UR4, 0x5, UPT ;  /* 0x000000050400788c */ /* 0x000fc8000bf05270 */
[----:B------:R-:W-:Y:S01]  /*6420*/  USEL UR11, UR4, URZ, UP0 ;  /* 0x0000003f040b7287 */ /* 0x000fe20008000000 */
[----:B------:R-:W-:Y:S11]  /*6430*/  @!P0 BRA `(.L_x_32) ;  /* 0x0000000000048947 */ /* 0x000ff60003800000 */
[----:B------:R-:W-:Y:S01]  /*6440*/  BPT.TRAP 0x1 ;  /* 0x000000040000795c */ /* 0x000fe20000300000 */
.L_x_32:
[----:B------:R-:W-:-:S04]  /*6450*/  ULEA UR4, UR11, UR37, 0x3 ;  /* 0x000000250b047291 */ /* 0x000fc8000f8e183f */
[----:B------:R-:W-:-:S04]  /*6460*/  UIADD3 UR4, UR4, 0x30028, URZ ;  /* 0x0003002804047890 */ /* 0x000fc8000fffe03f */
[----:B------:R-:W-:-:S09]  /*6470*/  UPRMT UR4, URZ, 0x654, UR4 ;  /* 0x000006543f047896 */ /* 0x000fd20008000004 */
[----:B------:R-:W-:Y:S01]  /*6480*/  SYNCS.ARRIVE.TRANS64.RED.A1T0 RZ, [UR4], RZ ;  /* 0x000000ffffff79a7 */ /* 0x000fe20008100404 */
[----:B------:R-:W-:Y:S05]  /*6490*/  @P1 BRA `(.L_x_33) ;  /* 0x0000000000041947 */ /* 0x000fea0003800000 */
[----:B------:R-:W-:Y:S01]  /*64a0*/  BPT.TRAP 0x1 ;  /* 0x000000040000795c */ /* 0x000fe20000300000 */
.L_x_33:
[----:B------:R-:W-:Y:S01]  /*64b0*/  UIADD3 UR10, UR10, 0x1, URZ ;  /* 0x000000010a0a7890 */ /* 0x000fe2000fffe03f */
[C---:B------:R-:W-:Y:S01]  /*64c0*/  ISETP.GT.AND P2, PT, R5.reuse, 0x2, PT ;  /* 0x000000020500780c */ /* 0x040fe20003f44270 */
[----:B------:R-:W-:Y:S01]  /*64d0*/  UIADD3 UR4, UR11, 0x1, URZ ;  /* 0x000000010b047890 */ /* 0x000fe2000fffe03f */
[----:B------:R-:W-:Y:S01]  /*64e0*/  IADD3 R5, R5, -0x1, RZ ;  /* 0xffffffff05057810 */ /* 0x000fe20007ffe0ff */
[----:B------:R-:W-:Y:S01]  /*64f0*/  UISETP.NE.AND UP2, UPT, UR10, 0x5, UPT ;  /* 0x000000050a00788c */ /* 0x000fe2000bf45270 */
[----:B------:R-:W-:Y:S01]  /*6500*/  MOV R7, R3 ;  /* 0x0000000300077202 */ /* 0x000fe20000000f00 */
[----:B------:R-:W-:Y:S01]  /*6510*/  UISETP.NE.AND UP0, UPT, UR4, 0x5, UPT ;  /* 0x000000050400788c */ /* 0x000fe2000bf05270 */
[----:B-1----:R-:W-:Y:S01]  /*6520*/  MOV R9, R4 ;  /* 0x0000000400097202 */ /* 0x002fe20000000f00 */
[----:B------:R-:W-:Y:S02]  /*6530*/  USEL UR11, URZ, 0x1, UP2 ;  /* 0x000000013f0b7887 */ /* 0x000fe40009000000 */
[----:B------:R-:W-:-:S02]  /*6540*/  USEL UR4, UR4, URZ, UP0 ;  /* 0x0000003f04047287 */ /* 0x000fc40008000000 */
[----:B------:R-:W-:Y:S02]  /*6550*/  USEL UR38, UR10, URZ, UP2 ;  /* 0x0000003f0a267287 */ /* 0x000fe40009000000 */
[----:B------:R-:W-:Y:S01]  /*6560*/  LOP3.LUT R6, R6, UR11, RZ, 0x3c, !PT ;  /* 0x0000000b06067c12 */ /* 0x000fe2000f8e3cff */
[----:B------:R-:W-:Y:S09]  /*6570*/  @P2 BRA `(.L_x_34) ;  /* 0xffffffd400002947 */ /* 0x000ff2000383ffff */
.L_x_23:
[----:B------:R-:W1:Y:S01]  /*6580*/  SHFL.BFLY PT, R5, R2, 0x1, 0x1f ;  /* 0x0c201f0002057f89 */ /* 0x000e6200000e0000 */
[----:B------:R-:W-:Y:S01]  /*6590*/  BSSY B0, `(.L_x_35) ;  /* 0x0000023000007945 */ /* 0x000fe20003800000 */
[----:B------:R-:W-:Y:S02]  /*65a0*/  MOV R9, 0x7f800000 ;  /* 0x7f80000000097802 */ /* 0x000fe40000000f00 */
[----:B------:R-:W2:Y:S01]  /*65b0*/  SHFL.BFLY PT, R7, R0, 0x1, 0x1f ;  /* 0x0c201f0000077f89 */ /* 0x000ea200000e0000 */
[----:B------:R-:W-:Y:S02]  /*65c0*/  MOV R10, 0x3f800000 ;  /* 0x3f800000000a7802 */ /* 0x000fe40000000f00 */
[----:B------:R-:W-:Y:S01]  /*65d0*/  MOV R11, 0x7f800000 ;  /* 0x7f800000000b7802 */ /* 0x000fe20000000f00 */
[----:B-1----:R-:W-:Y:S01]  /*65e0*/  FADD R5, R5, R2 ;  /* 0x0000000205057221 */ /* 0x002fe20000000000 */
[----:B--2---:R-:W-:-:S04]  /*65f0*/  FADD R14, R7, R0 ;  /* 0x00000000070e7221 */ /* 0x004fc80000000000 */
[----:B------:R-:W1:Y:S04]  /*6600*/  SHFL.BFLY PT, R6, R5, 0x2, 0x1f ;  /* 0x0c401f0005067f89 */ /* 0x000e6800000e0000 */
[----:B------:R-:W2:Y:S01]  /*6610*/  SHFL.BFLY PT, R15, R14, 0x2, 0x1f ;  /* 0x0c401f000e0f7f89 */ /* 0x000ea200000e0000 */
[C---:B-1----:R-:W-:Y:S01]  /*6620*/  FSETP.NE.AND P0, PT, R5.reuse, -R6, PT ;  /* 0x800000060500720b */ /* 0x042fe20003f05000 */
[----:B------:R-:W-:Y:S01]  /*6630*/  FADD R2, R5, R6 ;  /* 0x0000000605027221 */ /* 0x000fe20000000000 */
[----:B------:R-:W-:Y:S01]  /*6640*/  MOV R6, 0x3f800000 ;  /* 0x3f80000000067802 */ /* 0x000fe20000000f00 */
[----:B--2---:R-:W-:-:S10]  /*6650*/  FADD R8, R14, R15 ;  /* 0x0000000f0e087221 */ /* 0x004fd40000000000 */
[----:B------:R-:W-:Y:S05]  /*6660*/  @!P0 BRA `(.L_x_36) ;  /* 0x0000000000548947 */ /* 0x000fea0003800000 */
[----:B------:R-:W-:Y:S01]  /*6670*/  IADD3 R0, R2, 0x1800000, RZ ;  /* 0x0180000002007810 */ /* 0x000fe20007ffe0ff */
[----:B------:R-:W-:Y:S03]  /*6680*/  BSSY B1, `(.L_x_37) ;  /* 0x000000c000017945 */ /* 0x000fe60003800000 */
[----:B------:R-:W-:-:S04]  /*6690*/  LOP3.LUT R0, R0, 0x7f800000, RZ, 0xc0, !PT ;  /* 0x7f80000000007812 */ /* 0x000fc800078ec0ff */
[----:B------:R-:W-:-:S13]  /*66a0*/  ISETP.GT.U32.AND P0, PT, R0, 0x1ffffff, PT ;  /* 0x01ffffff0000780c */ /* 0x000fda0003f04070 */
[----:B------:R-:W-:Y:S05]  /*66b0*/  @P0 BRA `(.L_x_38) ;  /* 0x0000000000100947 */ /* 0x000fea0003800000 */
[----:B------:R-:W-:-:S07]  /*66c0*/  MOV R13, 0x66e0 ;  /* 0x000066e0000d7802 */ /* 0x000fce0000000f00 */
[----:B------:R-:W-:Y:S05]  /*66d0*/  CALL.REL.NOINC `($__internal_0_$__cuda_sm20_rcp_rn_f32_slowpath) ;  /* 0x0000003000707944 */ /* 0x000fea0003c00000 */
[----:B------:R-:W-:Y:S01]  /*66e0*/  MOV R6, R5 ;  /* 0x0000000500067202 */ /* 0x000fe20000000f00 */
[----:B------:R-:W-:Y:S06]  /*66f0*/  BRA `(.L_x_39) ;  /* 0x0000000000107947 */ /* 0x000fec0003800000 */
.L_x_38:
[----:B------:R-:W1:Y:S02]  /*6700*/  MUFU.RCP R5, R2 ;  /* 0x0000000200057308 */ /* 0x000e640000001000 */
[----:B-1----:R-:W-:-:S04]  /*6710*/  FFMA R0, R2, R5, -1 ;  /* 0xbf80000002007423 */ /* 0x002fc80000000005 */
[----:B------:R-:W-:-:S04]  /*6720*/  FADD.FTZ R0, -R0, -RZ ;  /* 0x800000ff00007221 */ /* 0x000fc80000010100 */
[----:B------:R-:W-:-:S07]  /*6730*/  FFMA R6, R5, R0, R5 ;  /* 0x0000000005067223 */ /* 0x000fce0000000005 */
.L_x_39:
[----:B------:R-:W-:Y:S05]  /*6740*/  BSYNC B1 ;  /* 0x0000000000017941 */ /* 0x000fea0003800000 */
.L_x_37:
[----:B------:R-:W-:Y:S01]  /*6750*/  FSETP.GEU.AND P0, PT, |R2|, 1.175494350822287508e-38, PT ;  /* 0x008000000200780b */ /* 0x000fe20003f0e200 */
[----:B------:R-:W-:-:S12]  /*6760*/  ULDC UR4, c[0x0][0x600] ;  /* 0x0001800000047ab9 */ /* 0x000fd80000000800 */
[----:B------:R-:W-:-:S04]  /*6770*/  @!P0 FMUL R2, R2, 16777216 ;  /* 0x4b80000002028820 */ /* 0x000fc80000400000 */
[----:B------:R-:W1:Y:S02]  /*6780*/  MUFU.LG2 R0, R2 ;  /* 0x0000000200007308 */ /* 0x000e640000000c00 */
[----:B-1----:R-:W-:-:S04]  /*6790*/  @!P0 FADD R0, R0, -24 ;  /* 0xc1c0000000008421 */ /* 0x002fc80000000000 */
[----:B------:R-:W-:-:S04]  /*67a0*/  FMUL R0, R0, 0.69314718246459960938 ;  /* 0x3f31721800007820 */ /* 0x000fc80000400000 */
[----:B------:R-:W-:-:S07]  /*67b0*/  FFMA R11, R3, UR4, R0 ;  /* 0x00000004030b7c23 */ /* 0x000fce0008000000 */
.L_x_36:
[----:B------:R-:W-:Y:S05]  /*67c0*/  BSYNC B0 ;  /* 0x0000000000007941 */ /* 0x000fea0003800000 */
.L_x_35:
[----:B------:R-:W-:Y:S01]  /*67d0*/  FSETP.NE.AND P0, PT, R14, -R15, PT ;  /* 0x8000000f0e00720b */ /* 0x000fe20003f05000 */
[----:B------:R-:W-:Y:S01]  /*67e0*/  ULDC UR4, c[0x0][0x608] ;  /* 0x0001820000047ab9 */ /* 0x000fe20000000800 */
[----:B------:R-:W-:Y:S01]  /*67f0*/  BSSY B0, `(.L_x_40) ;  /* 0x0000039000007945 */ /* 0x000fe20003800000 */
[----:B------:R-:W-:-:S04]  /*6800*/  FMUL R6, R6, UR4 ;  /* 0x0000000406067c20 */ /* 0x000fc80008400000 */
        /* <DEDUP_REMOVED lines=32> */
[----:B------:R-:W-:Y:S06]  /*6a10*/  @!P0 BRA `(.L_x_41) ;  /* 0x0000000000588947 */ /* 0x000fec0003800000 */
[----:B------:R-:W-:Y:S01]  /*6a20*/  IADD3 R0, R8, 0x1800000, RZ ;  /* 0x0180000008007810 */ /* 0x000fe20007ffe0ff */
[----:B------:R-:W-:Y:S03]  /*6a30*/  BSSY B1, `(.L_x_42) ;  /* 0x000000d000017945 */ /* 0x000fe60003800000 */
[----:B------:R-:W-:-:S04]  /*6a40*/  LOP3.LUT R0, R0, 0x7f800000, RZ, 0xc0, !PT ;  /* 0x7f80000000007812 */ /* 0x000fc800078ec0ff */
[----:B------:R-:W-:-:S13]  /*6a50*/  ISETP.GT.U32.AND P0, PT, R0, 0x1ffffff, PT ;  /* 0x01ffffff0000780c */ /* 0x000fda0003f04070 */
[----:B------:R-:W-:Y:S05]  /*6a60*/  @P0 BRA `(.L_x_43) ;  /* 0x0000000000140947 */ /* 0x000fea0003800000 */
[----:B------:R-:W-:Y:S02]  /*6a70*/  MOV R2, R8 ;  /* 0x0000000800027202 */ /* 0x000fe40000000f00 */
[----:B------:R-:W-:-:S07]  /*6a80*/  MOV R13, 0x6aa0 ;  /* 0x00006aa0000d7802 */ /* 0x000fce0000000f00 */
[----:B------:R-:W-:Y:S05]  /*6a90*/  CALL.REL.NOINC `($__internal_0_$__cuda_sm20_rcp_rn_f32_slowpath) ;  /* 0x0000002c00807944 */ /* 0x000fea0003c00000 */
[----:B------:R-:W-:Y:S01]  /*6aa0*/  MOV R10, R5 ;  /* 0x00000005000a7202 */ /* 0x000fe20000000f00 */
[----:B------:R-:W-:Y:S06]  /*6ab0*/  BRA `(.L_x_44) ;  /* 0x0000000000107947 */ /* 0x000fec0003800000 */
.L_x_43:
[----:B------:R-:W1:Y:S02]  /*6ac0*/  MUFU.RCP R3, R8 ;  /* 0x0000000800037308 */ /* 0x000e640000001000 */
[----:B-1----:R-:W-:-:S04]  /*6ad0*/  FFMA R0, R8, R3, -1 ;  /* 0xbf80000008007423 */ /* 0x002fc80000000003 */
[----:B------:R-:W-:-:S04]  /*6ae0*/  FADD.FTZ R0, -R0, -RZ ;  /* 0x800000ff00007221 */ /* 0x000fc80000010100 */
[----:B------:R-:W-:-:S07]  /*6af0*/  FFMA R10, R3, R0, R3 ;  /* 0x00000000030a7223 */ /* 0x000fce0000000003 */
.L_x_44:
[----:B------:R-:W-:Y:S05]  /*6b00*/  BSYNC B1 ;  /* 0x0000000000017941 */ /* 0x000fea0003800000 */
.L_x_42:
[----:B------:R-:W-:Y:S01]  /*6b10*/  FSETP.GEU.AND P0, PT, |R8|, 1.175494350822287508e-38, PT ;  /* 0x008000000800780b */ /* 0x000fe20003f0e200 */
[----:B------:R-:W-:-:S12]  /*6b20*/  ULDC UR4, c[0x0][0x600] ;  /* 0x0001800000047ab9 */ /* 0x000fd80000000800 */
[----:B------:R-:W-:-:S04]  /*6b30*/  @!P0 FMUL R8, R8, 16777216 ;  /* 0x4b80000008088820 */ /* 0x000fc80000400000 */
[----:B------:R-:W1:Y:S02]  /*6b40*/  MUFU.LG2 R0, R8 ;  /* 0x0000000800007308 */ /* 0x000e640000000c00 */
[----:B-1----:R-:W-:-:S04]  /*6b50*/  @!P0 FADD R0, R0, -24 ;  /* 0xc1c0000000008421 */ /* 0x002fc80000000000 */
[----:B------:R-:W-:-:S04]  /*6b60*/  FMUL R9, R0, 0.69314718246459960938 ;  /* 0x3f31721800097820 */ /* 0x000fc80000400000 */
[----:B------:R-:W-:-:S07]  /*6b70*/  FFMA R9, R4, UR4, R9 ;  /* 0x0000000404097c23 */ /* 0x000fce0008000009 */
.L_x_41:
[----:B------:R-:W-:Y:S05]  /*6b80*/  BSYNC B0 ;  /* 0x0000000000007941 */ /* 0x000fea0003800000 */
.L_x_40:
[----:B------:R-:W-:Y:S01]  /*6b90*/  UIADD3 UR4, UR36, -0x1, URZ ;  /* 0xffffffff24047890 */ /* 0x000fe2000fffe03f */
[----:B------:R-:W1:Y:S01]  /*6ba0*/  S2R R2, SR_TID.X ;  /* 0x0000000000027919 */ /* 0x000e620000002100 */
[----:B------:R-:W-:Y:S01]  /*6bb0*/  ULDC UR5, c[0x0][0x608] ;  /* 0x0001820000057ab9 */ /* 0x000fe20000000800 */
[----:B------:R-:W-:Y:S01]  /*6bc0*/  ULDC.64 UR8, c[0x0][0x208] ;  /* 0x0000820000087ab9 */ /* 0x000fe20000000a00 */
[----:B------:R-:W-:Y:S02]  /*6bd0*/  FMUL R10, R10, UR5 ;  /* 0x000000050a0a7c20 */ /* 0x000fe40008400000 */
[----:B------:R-:W-:Y:S01]  /*6be0*/  ISETP.NE.AND P0, PT, RZ, UR4, PT ;  /* 0x00000004ff007c0c */ /* 0x000fe2000bf05270 */
[----:B------:R-:W-:-:S03]  /*6bf0*/  ULEA UR4, UR36, UR37, 0x3 ;  /* 0x0000002524047291 */ /* 0x000fc6000f8e183f */
[----:B------:R-:W-:-:S04]  /*6c00*/  SEL R0, RZ, 0x1, P0 ;  /* 0x00000001ff007807 */ /* 0x000fc80000000000 */
[----:B------:R-:W-:-:S04]  /*6c10*/  SHF.L.U32 R0, R0, 0x1f, RZ ;  /* 0x0000001f00007819 */ /* 0x000fc800000006ff */
[----:B------:R-:W2:Y:S01]  /*6c20*/  SYNCS.PHASECHK.TRANS64.TRYWAIT P0, [UR4+0x30098], R0 ;  /* 0x03009800ff0075a7 */ /* 0x000ea20008000144 */
[C---:B-1----:R-:W-:Y:S02]  /*6c30*/  LOP3.LUT P1, RZ, R2.reuse, 0x3, RZ, 0xc0, !PT ;  /* 0x0000000302ff7812 */ /* 0x042fe4000782c0ff */
[----:B------:R-:W-:Y:S01]  /*6c40*/  LOP3.LUT R16, R2, 0x7f, RZ, 0xc0, !PT ;  /* 0x0000007f02107812 */ /* 0x000fe200078ec0ff */
[----:B--2---:R-:W-:Y:S10]  /*6c50*/  @!P0 BRA `(.L_x_45) ;  /* 0x0000002800808947 */ /* 0x004ff40003800000 */
.L_x_98:
[----:B------:R-:W-:Y:S01]  /*6c60*/  USHF.L.U32 UR42, UR7, 0x6, URZ ;  /* 0x00000006072a7899 */ /* 0x000fe2000800063f */
[----:B------:R-:W-:Y:S01]  /*6c70*/  BSSY B0, `(.L_x_46) ;  /* 0x0000018000007945 */ /* 0x000fe20003800000 */
[----:B------:R-:W-:-:S03]  /*6c80*/  SHF.R.U32.HI R17, RZ, 0x5, R16 ;  /* 0x00000005ff117819 */ /* 0x000fc60000011610 */
[----:B------:R-:W-:Y:S07]  /*6c90*/  @P1 BRA `(.L_x_47) ;  /* 0x0000000000541947 */ /* 0x000fee0003800000 */
[----:B------:R-:W2:Y:S01]  /*6ca0*/  S2UR UR4, SR_CTAID.Y ;  /* 0x00000000000479c3 */ /* 0x000ea20000002600 */
[----:B-1----:R-:W-:Y:S01]  /*6cb0*/  SHF.R.U32.HI R0, RZ, 0x2, R2 ;  /* 0x00000002ff007819 */ /* 0x002fe20000011602 */
[----:B------:R-:W-:Y:S01]  /*6cc0*/  ULDC.64 UR6, c[0x0][0x688] ;  /* 0x0001a20000067ab9 */ /* 0x000fe20000000a00 */
[----:B------:R-:W-:Y:S02]  /*6cd0*/  SHF.L.U32 R3, R17, 0x4, RZ ;  /* 0x0000000411037819 */ /* 0x000fe400000006ff */
[----:B------:R-:W-:-:S03]  /*6ce0*/  LOP3.LUT R0, R0, 0x7, RZ, 0xc0, !PT ;  /* 0x0000000700007812 */ /* 0x000fc600078ec0ff */
[----:B------:R-:W1:Y:S01]  /*6cf0*/  S2UR UR5, SR_CTAID.Z ;  /* 0x00000000000579c3 */ /* 0x000e620000002700 */
[----:B------:R-:W-:-:S04]  /*6d00*/  LOP3.LUT R0, R3, 0xfffffff0, R0, 0xe2, !PT ;  /* 0xfffffff003007812 */ /* 0x000fc800078ee200 */
[----:B------:R-:W-:-:S04]  /*6d10*/  IADD3 R3, R0, UR42, RZ ;  /* 0x0000002a00037c10 */ /* 0x000fc8000fffe0ff */
[----:B------:R-:W-:Y:S01]  /*6d20*/  IADD3 R2, R3, 0x8, RZ ;  /* 0x0000000803027810 */ /* 0x000fe20007ffe0ff */
[----:B--2---:R-:W-:-:S04]  /*6d30*/  UIMAD UR4, UR4, UR6, UR42 ;  /* 0x00000006040472a4 */ /* 0x004fc8000f8e022a */
[----:B-1----:R-:W-:-:S03]  /*6d40*/  UIMAD UR4, UR5, UR7, UR4 ;  /* 0x00000007050472a4 */ /* 0x002fc6000f8e0204 */
[----:B------:R-:W-:Y:S02]  /*6d50*/  ULDC UR5, c[0x0][0x288] ;  /* 0x0000a20000057ab9 */ /* 0x000fe40000000800 */
[----:B------:R-:W-:Y:S02]  /*6d60*/  ISETP.GE.U32.AND P0, PT, R3, UR5, PT ;  /* 0x0000000503007c0c */ /* 0x000fe4000bf06070 */
[----:B------:R-:W-:Y:S02]  /*6d70*/  IADD3 R0, P2, R0, UR4, RZ ;  /* 0x0000000400007c10 */ /* 0x000fe4000ff5e0ff */
[----:B------:R-:W-:Y:S01]  /*6d80*/  ISETP.GE.U32.AND P1, PT, R2, UR5, PT ;  /* 0x0000000502007c0c */ /* 0x000fe2000bf26070 */
[----:B------:R-:W-:Y:S01]  /*6d90*/  ULDC.64 UR4, c[0x0][0x680] ;  /* 0x0001a00000047ab9 */ /* 0x000fe20000000a00 */
[----:B------:R-:W-:Y:S02]  /*6da0*/  IADD3.X R3, RZ, RZ, RZ, P2, !PT ;  /* 0x000000ffff037210 */ /* 0x000fe400017fe4ff */
[----:B------:R-:W-:-:S04]  /*6db0*/  LEA R2, P2, R0, UR4, 0x2 ;  /* 0x0000000400027c11 */ /* 0x000fc8000f8410ff */
[----:B------:R-:W-:-:S05]  /*6dc0*/  LEA.HI.X R3, R0, UR5, R3, 0x2, P2 ;  /* 0x0000000500037c11 */ /* 0x000fca00090f1403 */
[----:B------:R2:W-:Y:S04]  /*6dd0*/  @!P0 STG.E desc[UR8][R2.64], R11 ;  /* 0x0000000b02008986 */ /* 0x0005e8000c101908 */
[----:B------:R2:W-:Y:S02]  /*6de0*/  @!P1 STG.E desc[UR8][R2.64+0x20], R9 ;  /* 0x0000200902009986 */ /* 0x0005e4000c101908 */
.L_x_47:
[----:B------:R-:W-:Y:S05]  /*6df0*/  BSYNC B0 ;  /* 0x0000000000007941 */ /* 0x000fea0003800000 */
.L_x_46:
[----:B------:R-:W-:Y:S01]  /*6e00*/  ULDC.64 UR4, c[0x0][0x730] ;  /* 0x0001cc0000047ab9 */ /* 0x000fe20000000a00 */
[-C--:B------:R-:W-:Y:S01]  /*6e10*/  FMUL R23, R90, R10.reuse ;  /* 0x0000000a5a177220 */ /* 0x080fe20000400000 */
[----:B------:R-:W-:Y:S01]  /*6e20*/  ISETP.NE.U32.AND P0, PT, RZ, UR4, PT ;  /* 0x00000004ff007c0c */ /* 0x000fe2000bf05070 */
[-C--:B------:R-:W-:Y:S01]  /*6e30*/  FMUL R91, R91, R10.reuse ;  /* 0x0000000a5b5b7220 */ /* 0x080fe20000400000 */
[-C--:B------:R-:W-:Y:S01]  /*6e40*/  FMUL R25, R94, R10.reuse ;  /* 0x0000000a5e197220 */ /* 0x080fe20000400000 */
[-C--:B------:R-:W-:Y:S01]  /*6e50*/  FMUL R95, R95, R10.reuse ;  /* 0x0000000a5f5f7220 */ /* 0x080fe20000400000 */
[----:B------:R-:W-:Y:S01]  /*6e60*/  ISETP.NE.AND.EX P0, PT, RZ, UR5, PT, P0 ;  /* 0x00000005ff007c0c */ /* 0x000fe2000bf05300 */
        /* <DEDUP_REMOVED lines=28> */
[----:B------:R-:W-:Y:S06]  /*7030*/  @P0 BRA `(.L_x_48) ;  /* 0x0000000000200947 */ /* 0x000fec0003800000 */
[----:B------:R-:W-:Y:S02]  /*7040*/  ULDC.64 UR4, c[0x0][0x728] ;  /* 0x0001ca0000047ab9 */ /* 0x000fe40000000a00 */
[----:B------:R-:W-:-:S04]  /*7050*/  ISETP.NE.U32.AND P0, PT, RZ, UR4, PT ;  /* 0x00000004ff007c0c */ /* 0x000fc8000bf05070 */
[----:B------:R-:W-:-:S13]  /*7060*/  ISETP.NE.AND.EX P0, PT, RZ, UR5, PT, P0 ;  /* 0x00000005ff007c0c */ /* 0x000fda000bf05300 */
[----:B------:R-:W-:Y:S05]  /*7070*/  @!P0 BRA `(.L_x_49) ;  /* 0x00000000000c8947 */ /* 0x000fea0003800000 */
[----:B-12---:R-:W1:Y:S02]  /*7080*/  LDC.64 R2, c[0x0][0x728] ;  /* 0x0001ca00ff027b82 */ /* 0x006e640000000a00 */
[----:B-1----:R4:W5:Y:S01]  /*7090*/  LDG.E R2, desc[UR8][R2.64] ;  /* 0x0000000802027981 */ /* 0x002962000c1e1900 */
[----:B------:R-:W-:Y:S05]  /*70a0*/  BRA `(.L_x_48) ;  /* 0x0000000000047947 */ /* 0x000fea0003800000 */
.L_x_49:
[----:B--2---:R-:W3:Y:S02]  /*70b0*/  LDC R2, c[0x0][0x720] ;  /* 0x0001c800ff027b82 */ /* 0x004ee40000000800 */
.L_x_48:
[----:B-1----:R-:W-:Y:S02]  /*70c0*/  MOV R0, RZ ;  /* 0x000000ff00007202 */ /* 0x002fe40000000f00 */
[----:B---3-5:R-:W-:Y:S02]  /*70d0*/  MOV R38, R2 ;  /* 0x0000000200267202 */ /* 0x028fe40000000f00 */
[----:B------:R-:W-:-:S13]  /*70e0*/  LOP3.LUT P0, RZ, R0, 0x1bf, RZ, 0xc0, !PT ;  /* 0x000001bf00ff7812 */ /* 0x000fda000780c0ff */
[----:B------:R-:W-:Y:S05]  /*70f0*/  @!P0 BRA `(.L_x_50) ;  /* 0x0000000000408947 */ /* 0x000fea0003800000 */
[----:B------:R-:W-:Y:S01]  /*7100*/  MOV R0, 0x0 ;  /* 0x0000000000007802 */ /* 0x000fe20000000f00 */
[----:B------:R-:W-:Y:S01]  /*7110*/  ULDC.64 UR4, c[0x4][0x70] ;  /* 0x01001c0000047ab9 */ /* 0x000fe20000000a00 */
[----:B------:R-:W-:Y:S01]  /*7120*/  ULDC.64 UR6, c[0x4][0x8] ;  /* 0x0100020000067ab9 */ /* 0x000fe20000000a00 */
[----:B------:R-:W-:Y:S01]  /*7130*/  MOV R4, UR4 ;  /* 0x0000000400047c02 */ /* 0x000fe20008000f00 */
[----:B--2-4-:R1:W2:Y:S01]  /*7140*/  LDC.64 R2, c[0x4][R0] ;  /* 0x0100000000027b82 */ /* 0x0142a20000000a00 */
[----:B------:R-:W-:Y:S01]  /*7150*/  MOV R5, UR5 ;  /* 0x0000000500057c02 */ /* 0x000fe20008000f00 */
[----:B------:R-:W-:Y:S01]  /*7160*/  ULDC.64 UR4, c[0x4][0x78] ;  /* 0x01001e0000047ab9 */ /* 0x000fe20000000a00 */
[----:B------:R-:W-:Y:S02]  /*7170*/  MOV R10, UR6 ;  /* 0x00000006000a7c02 */ /* 0x000fe40008000f00 */
[----:B------:R-:W-:Y:S02]  /*7180*/  MOV R6, UR4 ;  /* 0x0000000400067c02 */ /* 0x000fe40008000f00 */
[----:B------:R-:W-:-:S02]  /*7190*/  MOV R7, UR5 ;  /* 0x0000000500077c02 */ /* 0x000fc40008000f00 */
[----:B------:R-:W-:Y:S02]  /*71a0*/  MOV R11, UR7 ;  /* 0x00000007000b7c02 */ /* 0x000fe40008000f00 */
[----:B------:R-:W-:Y:S02]  /*71b0*/  MOV R8, 0x70 ;  /* 0x0000007000087802 */ /* 0x000fe40000000f00 */
[----:B------:R-:W-:Y:S02]  /*71c0*/  MOV R12, 0x1 ;  /* 0x00000001000c7802 */ /* 0x000fe40000000f00 */
[----:B-1----:R-:W-:-:S07]  /*71d0*/  MOV R13, RZ ;  /* 0x000000ff000d7202 */ /* 0x002fce0000000f00 */
[----:B------:R-:W-:-:S07]  /*71e0*/  LEPC R20, `(.L_x_50) ;  /* 0x000000001014794e */ /* 0x000fce0000000000 */
[----:B--2---:R-:W-:Y:S05]  /*71f0*/  CALL.ABS.NOINC R2 ;  /* 0x0000000002007343 */ /* 0x004fea0003c00000 */
.L_x_50:
[----:B------:R-:W-:Y:S01]  /*7200*/  UIADD3 UR4, UR36, -0x1, URZ ;  /* 0xffffffff24047890 */ /* 0x000fe2000fffe03f */
[----:B------:R-:W-:-:S05]  /*7210*/  MOV R18, UR37 ;  /* 0x0000002500127c02 */ /* 0x000fca0008000f00 */
[----:B--2-4-:R-:W-:-:S05]  /*7220*/  MOV R3, UR4 ;  /* 0x0000000400037c02 */ /* 0x014fca0008000f00 */
[----:B------:R-:W-:-:S05]  /*7230*/  IMAD R18, R3, 0x2200, R18 ;  /* 0x0000220003127824 */ /* 0x000fca00078e0212 */
[----:B------:R-:W-:-:S13]  /*7240*/  LOP3.LUT P0, RZ, R18, 0x1b0, RZ, 0xc0, !PT ;  /* 0x000001b012ff7812 */ /* 0x000fda000780c0ff */
[----:B------:R-:W-:Y:S05]  /*7250*/  @!P0 BRA `(.L_x_51) ;  /* 0x0000000000408947 */ /* 0x000fea0003800000 */
[----:B------:R-:W-:Y:S01]  /*7260*/  MOV R0, 0x0 ;  /* 0x0000000000007802 */ /* 0x000fe20000000f00 */
[----:B------:R-:W-:Y:S01]  /*7270*/  ULDC.64 UR4, c[0x4][0x70] ;  /* 0x01001c0000047ab9 */ /* 0x000fe20000000a00 */
[----:B------:R-:W-:Y:S01]  /*7280*/  ULDC.64 UR6, c[0x4][0x78] ;  /* 0x01001e0000067ab9 */ /* 0x000fe20000000a00 */
[----:B------:R-:W-:Y:S01]  /*7290*/  MOV R4, UR4 ;  /* 0x0000000400047c02 */ /* 0x000fe20008000f00 */
[----:B------:R1:W2:Y:S01]  /*72a0*/  LDC.64 R2, c[0x4][R0] ;  /* 0x0100000000027b82 */ /* 0x0002a20000000a00 */
        /* <DEDUP_REMOVED lines=11> */
.L_x_51:
[----:B------:R-:W1:Y:S01]  /*7360*/  S2R R5, SR_TID.X ;  /* 0x0000000000057919 */ /* 0x000e620000002100 */
[----:B------:R-:W-:Y:S01]  /*7370*/  ULDC.64 UR4, c[0x0][0x730] ;  /* 0x0001cc0000047ab9 */ /* 0x000fe20000000a00 */
[----:B------:R-:W-:Y:S02]  /*7380*/  IADD3 R16, R16, 0x1f, RZ ;  /* 0x0000001f10107810 */ /* 0x000fe40007ffe0ff */
[----:B------:R-:W-:Y:S02]  /*7390*/  ISETP.NE.U32.AND P0, PT, RZ, UR4, PT ;  /* 0x00000004ff007c0c */ /* 0x000fe4000bf05070 */
[----:B------:R-:W-:Y:S02]  /*73a0*/  ISETP.GT.U32.AND P1, PT, R16, 0x3e, PT ;  /* 0x0000003e1000780c */ /* 0x000fe40003f24070 */
[----:B------:R-:W-:-:S13]  /*73b0*/  ISETP.NE.AND.EX P0, PT, RZ, UR5, PT, P0 ;  /* 0x00000005ff007c0c */ /* 0x000fda000bf05300 */
[----:B------:R-:W2:Y:S01]  /*73c0*/  @P0 LDC R38, c[0x0][0x720] ;  /* 0x0001c800ff260b82 */ /* 0x000ea20000000800 */
[C---:B-1----:R-:W-:Y:S02]  /*73d0*/  SHF.L.U32 R0, R5.reuse, 0x5, RZ ;  /* 0x0000000505007819 */ /* 0x042fe400000006ff */
[----:B------:R-:W-:Y:S02]  /*73e0*/  SHF.R.U32.HI R3, RZ, 0x1, R5 ;  /* 0x00000001ff037819 */ /* 0x000fe40000011605 */
[C---:B------:R-:W-:Y:S02]  /*73f0*/  LOP3.LUT R2, R0.reuse, 0xc0, RZ, 0xc0, !PT ;  /* 0x000000c000027812 */ /* 0x040fe400078ec0ff */
[----:B------:R-:W-:Y:S02]  /*7400*/  LOP3.LUT R4, R0, 0x20, RZ, 0xc0, !PT ;  /* 0x0000002000047812 */ /* 0x000fe400078ec0ff */
[----:B------:R-:W-:Y:S02]  /*7410*/  LOP3.LUT R2, R2, 0x8, R3, 0xf8, !PT ;  /* 0x0000000802027812 */ /* 0x000fe400078ef803 */
[----:B------:R-:W-:-:S02]  /*7420*/  SHF.L.U32 R3, R5, 0x2, RZ ;  /* 0x0000000205037819 */ /* 0x000fc400000006ff */
[----:B------:R-:W-:Y:S01]  /*7430*/  LEA R4, R17, R4, 0x9 ;  /* 0x0000000411047211 */ /* 0x000fe200078e48ff */
[-C--:B--2---:R-:W-:Y:S01]  /*7440*/  FMUL R7, R91, R38.reuse ;  /* 0x000000265b077220 */ /* 0x084fe20000400000 */
[----:B------:R-:W-:Y:S01]  /*7450*/  LOP3.LUT R3, R2, 0x18, R3, 0x78, !PT ;  /* 0x0000001802037812 */ /* 0x000fe200078e7803 */
[-C--:B------:R-:W-:Y:S01]  /*7460*/  FMUL R2, R25, R38.reuse ;  /* 0x0000002619027220 */ /* 0x080fe20000400000 */
[----:B------:R-:W-:Y:S01]  /*7470*/  LOP3.LUT R0, R0, 0x100, RZ, 0xc0, !PT ;  /* 0x0000010000007812 */ /* 0x000fe200078ec0ff */
[-C--:B------:R-:W-:Y:S01]  /*7480*/  FMUL R9, R95, R38.reuse ;  /* 0x000000265f097220 */ /* 0x080fe20000400000 */
[----:B------:R-:W-:Y:S01]  /*7490*/  LOP3.LUT P0, RZ, R5, 0x4, RZ, 0xc0, !PT ;  /* 0x0000000405ff7812 */ /* 0x000fe2000780c0ff */
[----:B------:R-:W-:Y:S01]  /*74a0*/  FMUL R5, R89, R38 ;  /* 0x0000002659057220 */ /* 0x000fe20000400000 */
[----:B------:R-:W-:Y:S01]  /*74b0*/  IADD3 R3, R3, R4, R0 ;  /* 0x0000000403037210 */ /* 0x000fe20007ffe000 */
        /* <DEDUP_REMOVED lines=15> */
[----:B------:R-:W-:Y:S01]  /*75b0*/  MOV R0, 0x10 ;  /* 0x0000001000007802 */ /* 0x000fe20000000f00 */
[----:B------:R-:W-:Y:S01]  /*75c0*/  FMUL R17, R33, R38 ;  /* 0x0000002621117220 */ /* 0x000fe20000400000 */
[----:B------:R-:W-:Y:S01]  /*75d0*/  LEA R3, R3, R18, 0x1 ;  /* 0x0000001203037211 */ /* 0x000fe200078e08ff */
[----:B------:R-:W-:Y:S01]  /*75e0*/  FMUL R20, R35, R38 ;  /* 0x0000002623147220 */ /* 0x000fe20000400000 */
[----:B------:R-:W-:Y:S01]  /*75f0*/  F2FP.F16.F32.PACK_AB R7, R9, R2 ;  /* 0x000000020907723e */ /* 0x000fe200000000ff */
        /* <DEDUP_REMOVED lines=46> */
[----:B------:R-:W-:Y:S01]  /*78e0*/  FMUL R38, R53, R38 ;  /* 0x0000002635267220 */ /* 0x000fe20000400000 */
[----:B------:R-:W-:-:S02]  /*78f0*/  F2FP.F16.F32.PACK_AB R6, R93, R6 ;  /* 0x000000065d06723e */ /* 0x000fc400000000ff */
[----:B------:R-:W-:Y:S02]  /*7900*/  F2FP.F16.F32.PACK_AB R8, R97, R8 ;  /* 0x000000086108723e */ /* 0x000fe400000000ff */
[----:B------:R-:W-:Y:S02]  /*7910*/  F2FP.F16.F32.PACK_AB R10, R101, R100 ;  /* 0x00000064650a723e */ /* 0x000fe400000000ff */
[----:B------:R-:W-:Y:S02]  /*7920*/  SEL R0, R0, 0xfffffff0, !P0 ;  /* 0xfffffff000007807 */ /* 0x000fe40004000000 */
[----:B------:R-:W-:Y:S01]  /*7930*/  IADD3 R13, R3, 0x1000, RZ ;  /* 0x00001000030d7810 */ /* 0x000fe20007ffe0ff */
[----:B------:R-:W-:Y:S06]  /*7940*/  @P1 BRA `(.L_x_52) ;  /* 0x0000000000041947 */ /* 0x000fec0003800000 */
[----:B------:R-:W-:-:S04]  /*7950*/  DEPBAR.LE SB0, 0x1 ;  /* 0x000080400000791a */ /* 0x000fc80000000000 */
.L_x_52:
[----:B------:R-:W-:Y:S05]  /*7960*/  WARPSYNC.ALL ;  /* 0x0000000000007948 */ /* 0x000fea0003800000 */
[----:B------:R-:W-:Y:S01]  /*7970*/  BAR.SYNC.DEFER_BLOCKING 0x1, 0x80 ;  /* 0x0042000000007b1d */ /* 0x000fe20000010000 */
[C---:B------:R-:W-:Y:S02]  /*7980*/  LEA R13, R0.reuse, R13, 0x1 ;  /* 0x0000000d000d7211 */ /* 0x040fe400078e08ff */
[----:B------:R-:W-:Y:S02]  /*7990*/  LEA R0, R0, R3, 0x1 ;  /* 0x0000000300007211 */ /* 0x000fe400078e08ff */
[----:B------:R-:W-:Y:S01]  /*79a0*/  F2FP.F16.F32.PACK_AB R104, R105, R104 ;  /* 0x000000686968723e */ /* 0x000fe200000000ff */
[----:B------:R-:W-:Y:S01]  /*79b0*/  BSSY B0, `(.L_x_53) ;  /* 0x000001c000007945 */ /* 0x000fe20003800000 */
[----:B------:R-:W-:-:S02]  /*79c0*/  F2FP.F16.F32.PACK_AB R112, R113, R112 ;  /* 0x000000707170723e */ /* 0x000fc400000000ff */
[----:B------:R-:W-:Y:S02]  /*79d0*/  F2FP.F16.F32.PACK_AB R105, R14, R15 ;  /* 0x0000000f0e69723e */ /* 0x000fe400000000ff */
[----:B------:R-:W-:Y:S02]  /*79e0*/  F2FP.F16.F32.PACK_AB R106, R109, R108 ;  /* 0x0000006c6d6a723e */ /* 0x000fe400000000ff */
[----:B------:R-:W-:Y:S02]  /*79f0*/  F2FP.F16.F32.PACK_AB R107, R16, R17 ;  /* 0x00000011106b723e */ /* 0x000fe400000000ff */
[----:B------:R-:W-:Y:S02]  /*7a00*/  F2FP.F16.F32.PACK_AB R113, R19, R20 ;  /* 0x000000141371723e */ /* 0x000fe400000000ff */
[----:B------:R-:W-:Y:S02]  /*7a10*/  F2FP.F16.F32.PACK_AB R114, R117, R116 ;  /* 0x000000747572723e */ /* 0x000fe400000000ff */
[----:B------:R-:W-:Y:S01]  /*7a20*/  F2FP.F16.F32.PACK_AB R115, R21, R22 ;  /* 0x000000161573723e */ /* 0x000fe200000000ff */
[----:B------:R1:W-:Y:S04]  /*7a30*/  STSM.16.M88.4 [R3], R4 ;  /* 0x0000000403007844 */ /* 0x0003e80000000200 */
[----:B------:R1:W-:Y:S01]  /*7a40*/  STSM.16.M88.4 [R0], R8 ;  /* 0x0000000800007844 */ /* 0x0003e20000000200 */
[----:B------:R-:W-:Y:S01]  /*7a50*/  @!PT LDS RZ, [RZ] ;  /* 0x00000000fffff984 */ /* 0x000fe20000000800 */
[----:B------:R-:W-:Y:S01]  /*7a60*/  @!PT LDS RZ, [RZ] ;  /* 0x00000000fffff984 */ /* 0x000fe20000000800 */
[----:B------:R-:W-:Y:S01]  /*7a70*/  @!PT LDS RZ, [RZ] ;  /* 0x00000000fffff984 */ /* 0x000fe20000000800 */
[----:B------:R-:W-:Y:S01]  /*7a80*/  @!PT LDS RZ, [RZ] ;  /* 0x00000000fffff984 */ /* 0x000fe20000000800 */
[----:B------:R2:W-:Y:S06]  /*7a90*/  MEMBAR.ALL.CTA ;  /* 0x0000000000007992 */ /* 0x0005ec0000008000 */
[----:B--2---:R-:W2:Y:S02]  /*7aa0*/  FENCE.VIEW.ASYNC.S ;  /* 0x00000000000073c6 */ /* 0x004ea40000000000 */
[----:B--2---:R-:W-:Y:S06]  /*7ab0*/  BAR.SYNC.DEFER_BLOCKING 0x1, 0x80 ;  /* 0x0042000000007b1d */ /* 0x004fec0000010000 */
[----:B------:R-:W-:Y:S05]  /*7ac0*/  @P1 BRA `(.L_x_54) ;  /* 0x0000000000281947 */ /* 0x000fea0003800000 */
[----:B------:R-:W-:Y:S01]  /*7ad0*/  S2UR UR44, SR_CTAID.Z ;  /* 0x00000000002c79c3 */ /* 0x000fe20000002700 */
[----:B------:R-:W-:Y:S01]  /*7ae0*/  ULDC.64 UR4, c[0x0][0x198] ;  /* 0x0000660000047ab9 */ /* 0x000fe20000000a00 */
[----:B------:R-:W-:Y:S01]  /*7af0*/  R2UR UR40, R18 ;  /* 0x00000000122872ca */ /* 0x000fe200000e0000 */
[----:B------:R-:W-:Y:S01]  /*7b00*/  UIADD3 UR4, UP0, UR4, 0x670, URZ ;  /* 0x0000067004047890 */ /* 0x000fe2000ff1e03f */
[----:B------:R-:W-:-:S03]  /*7b10*/  UMOV UR41, URZ ;  /* 0x0000003f00297c82 */ /* 0x000fc60008000000 */
[----:B------:R-:W-:Y:S01]  /*7b20*/  UIADD3.X UR5, URZ, UR5, URZ, UP0, !UPT ;  /* 0x000000053f057290 */ /* 0x000fe200087fe43f */
[----:B------:R-:W2:Y:S08]  /*7b30*/  S2UR UR43, SR_CTAID.Y ;  /* 0x00000000002b79c3 */ /* 0x000eb00000002600 */
[----:B--2---:R2:W-:Y:S01]  /*7b40*/  UTMASTG.4D [UR40], [UR4] ;  /* 0x00000028040073b5 */ /* 0x0045e20008018000 */
[----:B------:R0:W-:Y:S01]  /*7b50*/  UTMACMDFLUSH ;  /* 0x00000000000079b7 */ /* 0x0001e20000000000 */
[----:B--2---:R-:W-:-:S04]  /*7b60*/  DEPBAR.LE SB0, 0x1 ;  /* 0x000080400000791a */ /* 0x004fc80000000000 */
.L_x_54:
[----:B------:R-:W-:Y:S05]  /*7b70*/  BSYNC B0 ;  /* 0x0000000000007941 */ /* 0x000fea0003800000 */
.L_x_53:
[----:B------:R-:W-:Y:S01]  /*7b80*/  BAR.SYNC.DEFER_BLOCKING 0x1, 0x80 ;  /* 0x0042000000007b1d */ /* 0x000fe20000010000 */
[----:B------:R-:W-:Y:S02]  /*7b90*/  F2FP.F16.F32.PACK_AB R120, R121, R120 ;  /* 0x000000787978723e */ /* 0x000fe400000000ff */
[----:B------:R-:W-:Y:S02]  /*7ba0*/  F2FP.F16.F32.PACK_AB R128, R129, R128 ;  /* 0x000000808180723e */ /* 0x000fe400000000ff */
[----:B------:R-:W-:Y:S01]  /*7bb0*/  F2FP.F16.F32.PACK_AB R121, R23, R24 ;  /* 0x000000181779723e */ /* 0x000fe200000000ff */
[----:B------:R-:W-:Y:S01]  /*7bc0*/  BSSY B0, `(.L_x_55) ;  /* 0x000001b000007945 */ /* 0x000fe20003800000 */
[----:B------:R-:W-:Y:S02]  /*7bd0*/  F2FP.F16.F32.PACK_AB R122, R125, R124 ;  /* 0x0000007c7d7a723e */ /* 0x000fe400000000ff */
[----:B------:R-:W-:Y:S02]  /*7be0*/  F2FP.F16.F32.PACK_AB R123, R25, R26 ;  /* 0x0000001a197b723e */ /* 0x000fe400000000ff */
[----:B------:R-:W-:-:S02]  /*7bf0*/  F2FP.F16.F32.PACK_AB R129, R27, R28 ;  /* 0x0000001c1b81723e */ /* 0x000fc400000000ff */
[----:B------:R-:W-:Y:S02]  /*7c00*/  F2FP.F16.F32.PACK_AB R130, R133, R132 ;  /* 0x000000848582723e */ /* 0x000fe400000000ff */
[----:B------:R-:W-:Y:S01]  /*7c10*/  F2FP.F16.F32.PACK_AB R131, R29, R30 ;  /* 0x0000001e1d83723e */ /* 0x000fe200000000ff */
[----:B------:R2:W-:Y:S04]  /*7c20*/  STSM.16.M88.4 [R3+0x1000], R104 ;  /* 0x0010006803007844 */ /* 0x0005e80000000200 */
[----:B------:R2:W-:Y:S01]  /*7c30*/  STSM.16.M88.4 [R0+0x1000], R112 ;  /* 0x0010007000007844 */ /* 0x0005e20000000200 */
[----:B------:R-:W-:Y:S01]  /*7c40*/  @!PT LDS RZ, [RZ] ;  /* 0x00000000fffff984 */ /* 0x000fe20000000800 */
[----:B------:R-:W-:Y:S01]  /*7c50*/  @!PT LDS RZ, [RZ] ;  /* 0x00000000fffff984 */ /* 0x000fe20000000800 */
[----:B------:R-:W-:Y:S01]  /*7c60*/  @!PT LDS RZ, [RZ] ;  /* 0x00000000fffff984 */ /* 0x000fe20000000800 */
[----:B------:R-:W-:Y:S01]  /*7c70*/  @!PT LDS RZ, [RZ] ;  /* 0x00000000fffff984 */ /* 0x000fe20000000800 */
[----:B------:R3:W-:Y:S06]  /*7c80*/  MEMBAR.ALL.CTA ;  /* 0x0000000000007992 */ /* 0x0007ec0000008000 */
[----:B---3--:R-:W3:Y:S02]  /*7c90*/  FENCE.VIEW.ASYNC.S ;  /* 0x00000000000073c6 */ /* 0x008ee40000000000 */
[----:B---3--:R-:W-:Y:S06]  /*7ca0*/  BAR.SYNC.DEFER_BLOCKING 0x1, 0x80 ;  /* 0x0042000000007b1d */ /* 0x008fec0000010000 */
[----:B------:R-:W-:Y:S05]  /*7cb0*/  @P1 BRA `(.L_x_56) ;  /* 0x00000000002c1947 */ /* 0x000fea0003800000 */
[----:B------:R-:W-:Y:S01]  /*7cc0*/  S2UR UR44, SR_CTAID.Z ;  /* 0x00000000002c79c3 */ /* 0x000fe20000002700 */
[----:B------:R-:W-:Y:S01]  /*7cd0*/  R2UR UR40, R18 ;  /* 0x00000000122872ca */ /* 0x000fe200000e0000 */
[----:B------:R-:W-:Y:S01]  /*7ce0*/  ULDC.64 UR4, c[0x0][0x198] ;  /* 0x0000660000047ab9 */ /* 0x000fe20000000a00 */
[----:B------:R-:W-:Y:S01]  /*7cf0*/  UMOV UR41, 0x20 ;  /* 0x0000002000297882 */ /* 0x000fe20000000000 */
[----:B------:R-:W-:-:S04]  /*7d00*/  UIADD3 UR4, UP0, UR4, 0x670, URZ ;  /* 0x0000067004047890 */ /* 0x000fc8000ff1e03f */
[----:B------:R-:W3:Y:S01]  /*7d10*/  S2UR UR43, SR_CTAID.Y ;  /* 0x00000000002b79c3 */ /* 0x000ee20000002600 */
[----:B------:R-:W-:-:S05]  /*7d20*/  UIADD3.X UR5, URZ, UR5, URZ, UP0, !UPT ;  /* 0x000000053f057290 */ /* 0x000fca00087fe43f */
[----:B------:R-:W-:-:S09]  /*7d30*/  UIADD3 UR40, UR40, 0x1000, URZ ;  /* 0x0000100028287890 */ /* 0x000fd2000fffe03f */
[----:B---3--:R3:W-:Y:S01]  /*7d40*/  UTMASTG.4D [UR40], [UR4] ;  /* 0x00000028040073b5 */ /* 0x0087e20008018000 */
[----:B------:R0:W-:Y:S01]  /*7d50*/  UTMACMDFLUSH ;  /* 0x00000000000079b7 */ /* 0x0001e20000000000 */
[----:B---3--:R-:W-:-:S04]  /*7d60*/  DEPBAR.LE SB0, 0x1 ;  /* 0x000080400000791a */ /* 0x008fc80000000000 */
.L_x_56:
[----:B------:R-:W-:Y:S05]  /*7d70*/  BSYNC B0 ;  /* 0x0000000000007941 */ /* 0x000fea0003800000 */
.L_x_55:
        /* <DEDUP_REMOVED lines=17> */
[----:B----4-:R-:W4:Y:S02]  /*7e90*/  FENCE.VIEW.ASYNC.S ;  /* 0x00000000000073c6 */ /* 0x010f240000000000 */
[----:B----4-:R-:W-:Y:S06]  /*7ea0*/  BAR.SYNC.DEFER_BLOCKING 0x1, 0x80 ;  /* 0x0042000000007b1d */ /* 0x010fec0000010000 */
[----:B------:R-:W-:Y:S05]  /*7eb0*/  @P1 BRA `(.L_x_58) ;  /* 0x00000000002c1947 */ /* 0x000fea0003800000 */
[----:B------:R-:W-:Y:S01]  /*7ec0*/  S2UR UR12, SR_CTAID.Z ;  /* 0x00000000000c79c3 */ /* 0x000fe20000002700 */
[----:B------:R-:W-:Y:S01]  /*7ed0*/  ULDC.64 UR4, c[0x0][0x198] ;  /* 0x0000660000047ab9 */ /* 0x000fe20000000a00 */
[----:B------:R-:W-:Y:S01]  /*7ee0*/  R2UR UR8, R18 ;  /* 0x00000000120872ca */ /* 0x000fe200000e0000 */
[----:B------:R-:W-:Y:S01]  /*7ef0*/  UIADD3 UR4, UP0, UR4, 0x670, URZ ;  /* 0x0000067004047890 */ /* 0x000fe2000ff1e03f */
[----:B------:R-:W-:Y:S01]  /*7f00*/  UMOV UR9, 0x40 ;  /* 0x0000004000097882 */ /* 0x000fe20000000000 */
[----:B------:R-:W-:Y:S02]  /*7f10*/  UMOV UR10, UR42 ;  /* 0x0000002a000a7c82 */ /* 0x000fe40008000000 */
[----:B------:R-:W-:Y:S01]  /*7f20*/  UIADD3.X UR5, URZ, UR5, URZ, UP0, !UPT ;  /* 0x000000053f057290 */ /* 0x000fe200087fe43f */
[----:B------:R-:W4:Y:S08]  /*7f30*/  S2UR UR11, SR_CTAID.Y ;  /* 0x00000000000b79c3 */ /* 0x000f300000002600 */
[----:B----4-:R4:W-:Y:S01]  /*7f40*/  UTMASTG.4D [UR8], [UR4] ;  /* 0x00000008040073b5 */ /* 0x0109e20008018000 */
[----:B------:R0:W-:Y:S01]  /*7f50*/  UTMACMDFLUSH ;  /* 0x00000000000079b7 */ /* 0x0001e20000000000 */
[----:B----4-:R-:W-:-:S04]  /*7f60*/  DEPBAR.LE SB0, 0x1 ;  /* 0x000080400000791a */ /* 0x010fc80000000000 */
.L_x_58:
[----:B------:R-:W-:Y:S05]  /*7f70*/  BSYNC B0 ;  /* 0x0000000000007941 */ /* 0x000fea0003800000 */
.L_x_57:
[----:B------:R-:W-:Y:S06]  /*7f80*/  BAR.SYNC.DEFER_BLOCKING 0x1, 0x80 ;  /* 0x0042000000007b1d */ /* 0x000fec0000010000 */
[----:B------:R-:W-:Y:S01]  /*7f90*/  BSSY B0, `(.L_x_59) ;  /* 0x0000015000007945 */ /* 0x000fe20003800000 */
[----:B------:R4:W-:Y:S04]  /*7fa0*/  STSM.16.M88.4 [R3+0x1000], R136 ;  /* 0x0010008803007844 */ /* 0x0009e80000000200 */
[----:B------:R4:W-:Y:S01]  /*7fb0*/  STSM.16.M88.4 [R13], R144 ;  /* 0x000000900d007844 */ /* 0x0009e20000000200 */
[----:B------:R-:W-:Y:S01]  /*7fc0*/  @!PT LDS RZ, [RZ] ;  /* 0x00000000fffff984 */ /* 0x000fe20000000800 */
[----:B------:R-:W-:Y:S01]  /*7fd0*/  @!PT LDS RZ, [RZ] ;  /* 0x00000000fffff984 */ /* 0x000fe20000000800 */
[----:B------:R-:W-:Y:S01]  /*7fe0*/  @!PT LDS RZ, [RZ] ;  /* 0x00000000fffff984 */ /* 0x000fe20000000800 */
[----:B------:R-:W-:Y:S01]  /*7ff0*/  @!PT LDS RZ, [RZ] ;  /* 0x00000000fffff984 */ /* 0x000fe20000000800 */
[----:B------:R5:W-:Y:S06]  /*8000*/  MEMBAR.ALL.CTA ;  /* 0x0000000000007992 */ /* 0x000bec0000008000 */
[----:B-----5:R-:W5:Y:S02]  /*8010*/  FENCE.VIEW.ASYNC.S ;  /* 0x00000000000073c6 */ /* 0x020f640000000000 */
[----:B-----5:R-:W-:Y:S06]  /*8020*/  BAR.SYNC.DEFER_BLOCKING 0x1, 0x80 ;  /* 0x0042000000007b1d */ /* 0x020fec0000010000 */
[----:B------:R-:W-:Y:S05]  /*8030*/  @P1 BRA `(.L_x_60) ;  /* 0x0000000000281947 */ /* 0x000fea0003800000 */
[----:B------:R-:W-:Y:S01]  /*8040*/  S2UR UR44, SR_CTAID.Z ;  /* 0x00000000002c79c3 */ /* 0x000fe20000002700 */
[----:B------:R-:W-:Y:S01]  /*8050*/  R2UR UR40, R18 ;  /* 0x00000000122872ca */ /* 0x000fe200000e0000 */
[----:B------:R-:W-:Y:S01]  /*8060*/  ULDC.64 UR4, c[0x0][0x198] ;  /* 0x0000660000047ab9 */ /* 0x000fe20000000a00 */
[----:B------:R-:W-:Y:S01]  /*8070*/  UMOV UR41, 0x60 ;  /* 0x0000006000297882 */ /* 0x000fe20000000000 */
[----:B------:R-:W-:-:S04]  /*8080*/  UIADD3 UR4, UP0, UR4, 0x670, URZ ;  /* 0x0000067004047890 */ /* 0x000fc8000ff1e03f */
[----:B------:R-:W5:Y:S01]  /*8090*/  S2UR UR43, SR_CTAID.Y ;  /* 0x00000000002b79c3 */ /* 0x000f620000002600 */
[----:B------:R-:W-:-:S05]  /*80a0*/  UIADD3.X UR5, URZ, UR5, URZ, UP0, !UPT ;  /* 0x000000053f057290 */ /* 0x000fca00087fe43f */
[----:B------:R-:W-:-:S09]  /*80b0*/  UIADD3 UR40, UR40, 0x1000, URZ ;  /* 0x0000100028287890 */ /* 0x000fd2000fffe03f */
[----:B-----5:R1:W-:Y:S02]  /*80c0*/  UTMASTG.4D [UR40], [UR4] ;  /* 0x00000028040073b5 */ /* 0x0203e40008018000 */
[----:B-1----:R0:W-:Y:S02]  /*80d0*/  UTMACMDFLUSH ;  /* 0x00000000000079b7 */ /* 0x0021e40000000000 */
.L_x_60:
[----:B------:R-:W-:Y:S05]  /*80e0*/  BSYNC B0 ;  /* 0x0000000000007941 */ /* 0x000fea0003800000 */
.L_x_59:
[----:B------:R-:W-:Y:S01]  /*80f0*/  UIADD3 UR36, UR36, -0x1, URZ ;  /* 0xffffffff24247890 */ /* 0x000fe2000fffe03f */
[----:B------:R-:W-:-:S04]  /*8100*/  DEPBAR.LE SB0, 0x0 ;  /* 0x000080000000791a */ /* 0x000fc80000000000 */
[----:B------:R-:W-:-:S04]  /*8110*/  USHF.L.U32 UR4, UR36, 0x3, URZ ;  /* 0x0000000324047899 */ /* 0x000fc8000800063f */
[----:B------:R-:W-:-:S04]  /*8120*/  ULOP3.LUT UR4, UR4, 0x8, URZ, 0xe2, !UPT ;  /* 0x0000000804047892 */ /* 0x000fc8000f8ee23f */
[----:B------:R-:W-:-:S06]  /*8130*/  ULOP3.LUT UR4, UR4, 0x18, URZ, 0x3c, !UPT ;  /* 0x0000001804047892 */ /* 0x000fcc000f8e3c3f */
[----:B-123--:R-:W-:-:S04]  /*8140*/  MOV R0, UR4 ;  /* 0x0000000400007c02 */ /* 0x00efc80008000f00 */
[----:B------:R-:W-:Y:S01]  /*8150*/  SYNCS.ARRIVE.TRANS64.A1T0 RZ, [R0+UR37+0x30090], RZ ;  /* 0x030090ff00ff79a7 */ /* 0x000fe20008100025 */
[----:B------:R-:W-:Y:S05]  /*8160*/  EXIT ;  /* 0x000000000000794d */ /* 0x000fea0003800000 */
.L_x_6:
[----:B------:R-:W-:-:S08]  /*8170*/  UISETP.NE.AND UP0, UPT, UR5, 0x1, UPT ;  /* 0x000000010500788c */ /* 0x000fd0000bf05270 */
[----:B------:R-:W1:-:S00]  /*8180*/  USETMAXREG.DEALLOC.CTAPOOL 0x18 ;  /* 0x00000018000079c8 */ /* 0x000e4000080e0500 */
[----:B------:R-:W-:-:S13]  /*8190*/  PLOP3.LUT P0, PT, PT, PT, UP0, 0x80, 0x0 ;  /* 0x000000000000781c */ /* 0x000fda0003f0f008 */
[----:B------:R-:W-:Y:S05]  /*81a0*/  @P0 EXIT ;  /* 0x000000000000094d */ /* 0x000fea0003800000 */
[----:B------:R-:W2:Y:S01]  /*81b0*/  S2UR UR11, SR_CTAID.X ;  /* 0x00000000000b79c3 */ /* 0x000ea20000002500 */
[----:B------:R-:W-:Y:S01]  /*81c0*/  ELECT P3, URZ, PT ;  /* 0x00000000003f782f */ /* 0x000fe20003860000 */
[----:B------:R-:W-:Y:S01]  /*81d0*/  BSSY B0, `(.L_x_61) ;  /* 0x000002e000007945 */ /* 0x000fe20003800000 */
[----:B-1----:R-:W-:Y:S02]  /*81e0*/  MOV R0, RZ ;  /* 0x000000ff00007202 */ /* 0x002fe40000000f00 */
[----:B------:R-:W-:Y:S02]  /*81f0*/  MOV R7, RZ ;  /* 0x000000ff00077202 */ /* 0x000fe40000000f00 */
[----:B------:R-:W-:Y:S01]  /*8200*/  MOV R3, RZ ;  /* 0x000000ff00037202 */ /* 0x000fe20000000f00 */
[----:B------:R-:W1:Y:S08]  /*8210*/  S2UR UR28, SR_CTAID.Y ;  /* 0x00000000001c79c3 */ /* 0x000e700000002600 */
[----:B------:R-:W3:Y:S01]  /*8220*/  S2UR UR29, SR_CTAID.Z ;  /* 0x00000000001d79c3 */ /* 0x000ee20000002700 */
[----:B--2---:R-:W-:Y:S01]  /*8230*/  USHF.L.U32 UR11, UR11, 0x7, URZ ;  /* 0x000000070b0b7899 */ /* 0x004fe2000800063f */
[----:B------:R-:W-:Y:S11]  /*8240*/  @!P3 BRA `(.L_x_62) ;  /* 0x000000000098b947 */ /* 0x000ff60003800000 */
[----:B------:R-:W2:Y:S01]  /*8250*/  S2R R3, SR_CgaCtaId ;  /* 0x0000000000037919 */ /* 0x000ea20000008800 */
[----:B------:R-:W-:Y:S02]  /*8260*/  MOV R2, 0x400 ;  /* 0x0000040000027802 */ /* 0x000fe40000000f00 */
[----:B------:R-:W-:Y:S02]  /*8270*/  MOV R4, 0x1 ;  /* 0x0000000100047802 */ /* 0x000fe40000000f00 */
[----:B--2---:R-:W-:Y:S02]  /*8280*/  LEA R3, R3, R2, 0x18 ;  /* 0x0000000203037211 */ /* 0x004fe400078ec0ff */
[----:B------:R-:W-:-:S04]  /*8290*/  SHF.L.U32 R2, R4, 0x1f, RZ ;  /* 0x0000001f04027819 */ /* 0x000fc800000006ff */
[----:B------:R-:W2:Y:S02]  /*82a0*/  SYNCS.PHASECHK.TRANS64.TRYWAIT P0, [R3+URZ+0x30060], R2 ;  /* 0x03006002030075a7 */ /* 0x000ea4000800017f */
[----:B--2---:R-:W-:Y:S05]  /*82b0*/  @!P0 BRA `(.L_x_63) ;  /* 0x0000001400008947 */ /* 0x004fea0003800000 */
.L_x_99:
[----:B------:R-:W-:Y:S01]  /*82c0*/  ULOP3.LUT UR5, UR4, 0x2, URZ, 0xfc, !UPT ;  /* 0x0000000204057892 */ /* 0x000fe2000f8efc3f */
[----:B--2---:R-:W-:-:S03]  /*82d0*/  @P2 MOV R2, 0x4000 ;  /* 0x0000400000022802 */ /* 0x004fc60000000f00 */
[----:B------:R-:W-:Y:S01]  /*82e0*/  UPRMT UR5, UR5, 0x9910, URZ ;  /* 0x0000991005057896 */ /* 0x000fe2000800003f */
[----:B------:R2:W-:Y:S03]  /*82f0*/  @P2 SYNCS.ARRIVE.TRANS64 RZ, [R3+URZ+0x30050], R2 ;  /* 0x0300500203ff29a7 */ /* 0x0005e6000800003f */
[----:B------:R-:W-:-:S06]  /*8300*/  UISETP.NE.AND UP0, UPT, UR5, 0x2, UPT ;  /* 0x000000020500788c */ /* 0x000fcc000bf05270 */
[----:B------:R-:W-:-:S13]  /*8310*/  PLOP3.LUT P0, PT, PT, PT, UP0, 0x80, 0x0 ;  /* 0x000000000000781c */ /* 0x000fda0003f0f008 */
[----:B--2---:R-:W-:Y:S05]  /*8320*/  @P0 BRA `(.L_x_64) ;  /* 0x0000000000040947 */ /* 0x004fea0003800000 */
[----:B-1-3--:R-:W-:Y:S01]  /*8330*/  BPT.TRAP 0x1 ;  /* 0x000000040000795c */ /* 0x00afe20000300000 */
.L_x_64:
[----:B------:R-:W-:-:S04]  /*8340*/  LOP3.LUT P0, RZ, R6, 0x1f, RZ, 0xc0, !PT ;  /* 0x0000001f06ff7812 */ /* 0x000fc8000780c0ff */
[----:B------:R-:W-:-:S13]  /*8350*/  PLOP3.LUT P0, PT, P0, P2, PT, 0x2a, 0x0 ;  /* 0x000000000000781c */ /* 0x000fda0000704572 */
[----:B------:R-:W-:Y:S05]  /*8360*/  @P0 BRA `(.L_x_65) ;  /* 0x0000000000040947 */ /* 0x000fea0003800000 */
[----:B-1-3--:R-:W-:Y:S01]  /*8370*/  BPT.TRAP 0x1 ;  /* 0x000000040000795c */ /* 0x00afe20000300000 */
.L_x_65:
[----:B------:R-:W-:Y:S01]  /*8380*/  R2UR UR8, R3 ;  /* 0x00000000030872ca */ /* 0x000fe200000e0000 */
[----:B------:R-:W-:Y:S01]  /*8390*/  ULDC.64 UR6, c[0x0][0x198] ;  /* 0x0000660000067ab9 */ /* 0x000fe20000000a00 */
[----:B------:R-:W-:Y:S01]  /*83a0*/  UMOV UR14, 0x0 ;  /* 0x00000000000e7882 */ /* 0x000fe20000000000 */
[----:B------:R-:W-:Y:S01]  /*83b0*/  UIADD3 UR6, UP0, UR6, 0xf0, URZ ;  /* 0x000000f006067890 */ /* 0x000fe2000ff1e03f */
[----:B------:R-:W-:Y:S01]  /*83c0*/  MOV R7, 0x40 ;  /* 0x0000004000077802 */ /* 0x000fe20000000f00 */
[----:B------:R-:W-:Y:S01]  /*83d0*/  UMOV UR15, 0x10000000 ;  /* 0x10000000000f7882 */ /* 0x000fe20000000000 */
[----:B------:R-:W-:Y:S01]  /*83e0*/  UMOV UR10, URZ ;  /* 0x0000003f000a7c82 */ /* 0x000fe20008000000 */
[----:B------:R-:W-:Y:S01]  /*83f0*/  UIADD3.X UR7, URZ, UR7, URZ, UP0, !UPT ;  /* 0x000000073f077290 */ /* 0x000fe200087fe43f */
[----:B------:R-:W-:Y:S01]  /*8400*/  MOV R3, 0x1 ;  /* 0x0000000100037802 */ /* 0x000fe20000000f00 */
[----:B-1----:R-:W-:Y:S01]  /*8410*/  UMOV UR12, UR28 ;  /* 0x0000001c000c7c82 */ /* 0x002fe20008000000 */
[----:B---3--:R-:W-:Y:S01]  /*8420*/  UMOV UR13, UR29 ;  /* 0x0000001d000d7c82 */ /* 0x008fe20008000000 */
[----:B------:R-:W-:Y:S01]  /*8430*/  UMOV UR26, 0x40 ;  /* 0x00000040001a7882 */ /* 0x000fe20000000000 */
[----:B------:R-:W-:Y:S01]  /*8440*/  UMOV UR27, UR11 ;  /* 0x0000000b001b7c82 */ /* 0x000fe20008000000 */
[----:B------:R-:W-:-:S02]  /*8450*/  UIADD3 UR9, UR8, 0x30050, URZ ;  /* 0x0003005008097890 */ /* 0x000fc4000fffe03f */
[----:B------:R-:W-:-:S05]  /*8460*/  UIADD3 UR24, UR8, 0x2000, URZ ;  /* 0x0000200008187890 */ /* 0x000fca000fffe03f */
[----:B------:R-:W-:Y:S02]  /*8470*/  UMOV UR25, UR9 ;  /* 0x0000000900197c82 */ /* 0x000fe40008000000 */
[----:B------:R2:W-:Y:S02]  /*8480*/  UTMALDG.4D [UR8], [UR6], desc[UR14] ;  /* 0x00000e08060075b4 */ /* 0x0005e40008019000 */
[----:B------:R2:W-:Y:S02]  /*8490*/  UTMALDG.4D [UR24], [UR6], desc[UR14] ;  /* 0x00000e18060075b4 */ /* 0x0005e40008019000 */
[----:B--2---:R-:W-:Y:S01]  /*84a0*/  NOP ;  /* 0x0000000000007918 */ /* 0x004fe20000000000 */
.L_x_62:
[----:B-1-3--:R-:W-:Y:S05]  /*84b0*/  BSYNC B0 ;  /* 0x0000000000007941 */ /* 0x00afea0003800000 */
.L_x_61:
[----:B------:R-:W1:Y:S01]  /*84c0*/  LDC R2, c[0x0][0x28c] ;  /* 0x0000a300ff027b82 */ /* 0x000e620000000800 */
[----:B------:R-:W-:Y:S01]  /*84d0*/  BSSY B0, `(.L_x_66) ;  /* 0x000002a000007945 */ /* 0x000fe20003800000 */
[----:B-1----:R-:W-:-:S13]  /*84e0*/  ISETP.GT.AND P4, PT, R2, RZ, P3 ;  /* 0x000000ff0200720c */ /* 0x002fda0001f84270 */
[----:B------:R-:W-:Y:S05]  /*84f0*/  @!P4 BRA `(.L_x_67) ;  /* 0x00000000009cc947 */ /* 0x000fea0003800000 */
[----:B------:R-:W1:Y:S01]  /*8500*/  S2R R5, SR_CgaCtaId ;  /* 0x0000000000057919 */ /* 0x000e620000008800 */
[----:B------:R-:W-:-:S04]  /*8510*/  MOV R0, 0x400 ;  /* 0x0000040000007802 */ /* 0x000fc80000000f00 */
[----:B-1----:R-:W-:Y:S02]  /*8520*/  LEA R5, R5, R0, 0x18 ;  /* 0x0000000005057211 */ /* 0x002fe400078ec0ff */
[----:B------:R-:W-:-:S04]  /*8530*/  MOV R0, 0x1 ;  /* 0x0000000100007802 */ /* 0x000fc80000000f00 */
[----:B------:R-:W-:-:S04]  /*8540*/  SHF.L.U32 R0, R0, 0x1f, RZ ;  /* 0x0000001f00007819 */ /* 0x000fc800000006ff */
[----:B------:R-:W1:Y:S02]  /*8550*/  SYNCS.PHASECHK.TRANS64.TRYWAIT P0, [R5+URZ+0x30028], R0 ;  /* 0x03002800050075a7 */ /* 0x000e64000800017f */
[----:B-1----:R-:W-:Y:S05]  /*8560*/  @!P0 BRA `(.L_x_68) ;  /* 0x0000001000688947 */ /* 0x002fea0003800000 */
.L_x_100:
[----:B------:R-:W-:Y:S01]  /*8570*/  ULOP3.LUT UR5, UR4, 0x2, URZ, 0xfc, !UPT ;  /* 0x0000000204057892 */ /* 0x000fe2000f8efc3f */
[----:B-1----:R-:W-:-:S03]  /*8580*/  @P2 MOV R0, 0x8000 ;  /* 0x0000800000002802 */ /* 0x002fc60000000f00 */
[----:B------:R-:W-:Y:S01]  /*8590*/  UPRMT UR5, UR5, 0x9910, URZ ;  /* 0x0000991005057896 */ /* 0x000fe2000800003f */
[----:B------:R1:W-:Y:S03]  /*85a0*/  @P2 SYNCS.ARRIVE.TRANS64 RZ, [R5+URZ+0x30000], R0 ;  /* 0x0300000005ff29a7 */ /* 0x0003e6000800003f */
[----:B------:R-:W-:-:S06]  /*85b0*/  UISETP.NE.AND UP0, UPT, UR5, 0x2, UPT ;  /* 0x000000020500788c */ /* 0x000fcc000bf05270 */
[----:B------:R-:W-:-:S13]  /*85c0*/  PLOP3.LUT P0, PT, PT, PT, UP0, 0x80, 0x0 ;  /* 0x000000000000781c */ /* 0x000fda0003f0f008 */
[----:B-1----:R-:W-:Y:S05]  /*85d0*/  @P0 BRA `(.L_x_69) ;  /* 0x0000000000040947 */ /* 0x002fea0003800000 */
[----:B------:R-:W-:Y:S01]  /*85e0*/  BPT.TRAP 0x1 ;  /* 0x000000040000795c */ /* 0x000fe20000300000 */
.L_x_69:
[----:B------:R-:W-:-:S04]  /*85f0*/  LOP3.LUT P0, RZ, R6, 0x1f, RZ, 0xc0, !PT ;  /* 0x0000001f06ff7812 */ /* 0x000fc8000780c0ff */
[----:B------:R-:W-:-:S13]  /*8600*/  PLOP3.LUT P0, PT, P0, P2, PT, 0x2a, 0x0 ;  /* 0x000000000000781c */ /* 0x000fda0000704572 */
[----:B------:R-:W-:Y:S05]  /*8610*/  @P0 BRA `(.L_x_70) ;  /* 0x0000000000040947 */ /* 0x000fea0003800000 */
[----:B------:R-:W-:Y:S01]  /*8620*/  BPT.TRAP 0x1 ;  /* 0x000000040000795c */ /* 0x000fe20000300000 */
.L_x_70:
[----:B------:R-:W-:Y:S01]  /*8630*/  R2UR UR16, R5 ;  /* 0x00000000051072ca */ /* 0x000fe200000e0000 */
[----:B------:R-:W-:Y:S01]  /*8640*/  ULDC.64 UR6, c[0x0][0x198] ;  /* 0x0000660000067ab9 */ /* 0x000fe20000000a00 */
[----:B------:R-:W-:Y:S01]  /*8650*/  UMOV UR27, URZ ;  /* 0x0000003f001b7c82 */ /* 0x000fe20008000000 */
[----:B------:R-:W-:Y:S01]  /*8660*/  UIADD3 UR6, UP0, UR6, 0x1f0, URZ ;  /* 0x000001f006067890 */ /* 0x000fe2000ff1e03f */
[----:B------:R-:W-:Y:S01]  /*8670*/  MOV R0, 0x1 ;  /* 0x0000000100007802 */ /* 0x000fe20000000f00 */
[----:B------:R-:W-:Y:S01]  /*8680*/  UMOV UR8, 0x0 ;  /* 0x0000000000087882 */ /* 0x000fe20000000000 */
[----:B------:R-:W-:Y:S01]  /*8690*/  UMOV UR9, 0x10000000 ;  /* 0x1000000000097882 */ /* 0x000fe20000000000 */
[----:B------:R-:W-:Y:S01]  /*86a0*/  UIADD3.X UR7, URZ, UR7, URZ, UP0, !UPT ;  /* 0x000000073f077290 */ /* 0x000fe200087fe43f */
[----:B------:R-:W-:Y:S01]  /*86b0*/  UMOV UR26, URZ ;  /* 0x0000003f001a7c82 */ /* 0x000fe20008000000 */
[----:B------:R-:W-:Y:S01]  /*86c0*/  UMOV UR18, 0x40 ;  /* 0x0000004000127882 */ /* 0x000fe20000000000 */
[----:B------:R-:W-:Y:S01]  /*86d0*/  UMOV UR20, UR28 ;  /* 0x0000001c00147c82 */ /* 0x000fe20008000000 */
[----:B------:R-:W-:-:S02]  /*86e0*/  UMOV UR21, UR29 ;  /* 0x0000001d00157c82 */ /* 0x000fc40008000000 */
[----:B------:R-:W-:Y:S02]  /*86f0*/  UIADD3 UR24, UR16, 0x8000, URZ ;  /* 0x0000800010187890 */ /* 0x000fe4000fffe03f */
[----:B------:R-:W-:Y:S02]  /*8700*/  UIADD3 UR25, UR16, 0x30000, URZ ;  /* 0x0003000010197890 */ /* 0x000fe4000fffe03f */
[----:B------:R-:W-:Y:S01]  /*8710*/  UIADD3 UR16, UR16, 0xc000, URZ ;  /* 0x0000c00010107890 */ /* 0x000fe2000fffe03f */
[----:B------:R-:W-:-:S04]  /*8720*/  UMOV UR19, UR27 ;  /* 0x0000001b00137c82 */ /* 0x000fc80008000000 */
[----:B------:R-:W-:Y:S02]  /*8730*/  UMOV UR17, UR25 ;  /* 0x0000001900117c82 */ /* 0x000fe40008000000 */
[----:B------:R1:W-:Y:S02]  /*8740*/  UTMALDG.4D [UR24], [UR6], desc[UR8] ;  /* 0x00000818060075b4 */ /* 0x0003e40008019000 */
[----:B------:R1:W-:Y:S02]  /*8750*/  UTMALDG.4D [UR16], [UR6], desc[UR8] ;  /* 0x00000810060075b4 */ /* 0x0003e40008019000 */
[----:B-1----:R-:W-:Y:S01]  /*8760*/  NOP ;  /* 0x0000000000007918 */ /* 0x002fe20000000000 */
.L_x_67:
[----:B------:R-:W-:Y:S05]  /*8770*/  BSYNC B0 ;  /* 0x0000000000007941 */ /* 0x000fea0003800000 */
.L_x_66:
[----:B------:R-:W-:Y:S04]  /*8780*/  BSSY B0, `(.L_x_71) ;  /* 0x000002c000007945 */ /* 0x000fe80003800000 */
[----:B------:R-:W-:Y:S05]  /*8790*/  @!P3 BRA `(.L_x_72) ;  /* 0x0000000000a8b947 */ /* 0x000fea0003800000 */
[----:B------:R-:W1:Y:S01]  /*87a0*/  S2R R5, SR_CgaCtaId ;  /* 0x0000000000057919 */ /* 0x000e620000008800 */
[----:B------:R-:W-:-:S04]  /*87b0*/  MOV R4, 0x400 ;  /* 0x0000040000047802 */ /* 0x000fc80000000f00 */
[----:B-1----:R-:W-:Y:S02]  /*87c0*/  LEA R8, R5, R4, 0x18 ;  /* 0x0000000405087211 */ /* 0x002fe400078ec0ff */
[----:B------:R-:W-:Y:S02]  /*87d0*/  MOV R5, 0x1 ;  /* 0x0000000100057802 */ /* 0x000fe40000000f00 */
[----:B------:R-:W-:Y:S02]  /*87e0*/  LEA R4, R3, R8, 0x3 ;  /* 0x0000000803047211 */ /* 0x000fe400078e18ff */
[----:B------:R-:W-:-:S04]  /*87f0*/  SHF.L.U32 R5, R5, 0x1f, RZ ;  /* 0x0000001f05057819 */ /* 0x000fc800000006ff */
[----:B------:R-:W1:Y:S02]  /*8800*/  SYNCS.PHASECHK.TRANS64.TRYWAIT P0, [R4+URZ+0x30060], R5 ;  /* 0x03006005040075a7 */ /* 0x000e64000800017f */
[----:B-1----:R-:W-:Y:S05]  /*8810*/  @!P0 BRA `(.L_x_73) ;  /* 0x0000000c00d08947 */ /* 0x002fea0003800000 */
.L_x_101:
        /* <DEDUP_REMOVED lines=8> */
.L_x_74:
[----:B------:R-:W-:-:S04]  /*88a0*/  LOP3.LUT P0, RZ, R6, 0x1f, RZ, 0xc0, !PT ;  /* 0x0000001f06ff7812 */ /* 0x000fc8000780c0ff */
[----:B------:R-:W-:-:S13]  /*88b0*/  PLOP3.LUT P0, PT, P0, P2, PT, 0x2a, 0x0 ;  /* 0x000000000000781c */ /* 0x000fda0000704572 */
[----:B------:R-:W-:Y:S05]  /*88c0*/  @P0 BRA `(.L_x_75) ;  /* 0x0000000000040947 */ /* 0x000fea0003800000 */
[----:B------:R-:W-:Y:S01]  /*88d0*/  BPT.TRAP 0x1 ;  /* 0x000000040000795c */ /* 0x000fe20000300000 */
.L_x_75:
[----:B------:R-:W-:Y:S01]  /*88e0*/  R2UR UR16, R3 ;  /* 0x00000000031072ca */ /* 0x000fe200000e0000 */
[----:B------:R-:W-:Y:S01]  /*88f0*/  ULDC.64 UR6, c[0x0][0x198] ;  /* 0x0000660000067ab9 */ /* 0x000fe20000000a00 */
[----:B------:R-:W-:Y:S01]  /*8900*/  R2UR UR5, R8 ;  /* 0x00000000080572ca */ /* 0x000fe200000e0000 */
[----:B------:R-:W-:Y:S01]  /*8910*/  UIADD3 UR6, UP0, UR6, 0xf0, URZ ;  /* 0x000000f006067890 */ /* 0x000fe2000ff1e03f */
[----:B------:R-:W-:Y:S01]  /*8920*/  R2UR UR19, R7 ;  /* 0x00000000071372ca */ /* 0x000fe200000e0000 */
[----:B------:R-:W-:Y:S01]  /*8930*/  UMOV UR8, 0x0 ;  /* 0x0000000000087882 */ /* 0x000fe20000000000 */
[----:B------:R-:W-:Y:S01]  /*8940*/  R2UR UR17, R4 ;  /* 0x00000000041172ca */ /* 0x000fe200000e0000 */
[----:B------:R-:W-:Y:S01]  /*8950*/  UIADD3.X UR7, URZ, UR7, URZ, UP0, !UPT ;  /* 0x000000073f077290 */ /* 0x000fe200087fe43f */
[----:B------:R-:W-:Y:S01]  /*8960*/  UMOV UR9, 0x10000000 ;  /* 0x1000000000097882 */ /* 0x000fe20000000000 */
[----:B------:R-:W-:Y:S01]  /*8970*/  UMOV UR18, URZ ;  /* 0x0000003f00127c82 */ /* 0x000fe20008000000 */
[----:B------:R-:W-:Y:S01]  /*8980*/  UMOV UR20, UR28 ;  /* 0x0000001c00147c82 */ /* 0x000fe20008000000 */
[----:B------:R-:W-:Y:S01]  /*8990*/  UMOV UR21, UR29 ;  /* 0x0000001d00157c82 */ /* 0x000fe20008000000 */
[----:B------:R-:W-:-:S03]  /*89a0*/  UMOV UR26, 0x40 ;  /* 0x00000040001a7882 */ /* 0x000fc60000000000 */
[----:B------:R-:W-:Y:S02]  /*89b0*/  ULEA UR16, UR16, UR5, 0xe ;  /* 0x0000000510107291 */ /* 0x000fe4000f8e703f */
[----:B------:R-:W-:Y:S02]  /*89c0*/  UIADD3 UR19, UR11, UR19, URZ ;  /* 0x000000130b137290 */ /* 0x000fe4000fffe03f */
[----:B------:R-:W-:Y:S02]  /*89d0*/  UIADD3 UR17, UR17, 0x30050, URZ ;  /* 0x0003005011117890 */ /* 0x000fe4000fffe03f */
[----:B------:R-:W-:-:S03]  /*89e0*/  UIADD3 UR24, UR16, 0x2000, URZ ;  /* 0x0000200010187890 */ /* 0x000fc6000fffe03f */
[----:B------:R-:W-:Y:S02]  /*89f0*/  UMOV UR27, UR19 ;  /* 0x00000013001b7c82 */ /* 0x000fe40008000000 */
[----:B------:R-:W-:Y:S02]  /*8a00*/  UMOV UR25, UR17 ;  /* 0x0000001100197c82 */ /* 0x000fe40008000000 */
[----:B------:R1:W-:Y:S02]  /*8a10*/  UTMALDG.4D [UR16], [UR6], desc[UR8] ;  /* 0x00000810060075b4 */ /* 0x0003e40008019000 */
[----:B------:R1:W-:Y:S02]  /*8a20*/  UTMALDG.4D [UR24], [UR6], desc[UR8] ;  /* 0x00000818060075b4 */ /* 0x0003e40008019000 */
[----:B-1----:R-:W-:Y:S01]  /*8a30*/  NOP ;  /* 0x0000000000007918 */ /* 0x002fe20000000000 */
.L_x_72:
[----:B------:R-:W-:Y:S05]  /*8a40*/  BSYNC B0 ;  /* 0x0000000000007941 */ /* 0x000fea0003800000 */
.L_x_71:
[----:B------:R-:W-:Y:S01]  /*8a50*/  BSSY B0, `(.L_x_76) ;  /* 0x000002e000007945 */ /* 0x000fe20003800000 */
[----:B------:R-:W-:-:S03]  /*8a60*/  MOV R8, RZ ;  /* 0x000000ff00087202 */ /* 0x000fc60000000f00 */
        /* <DEDUP_REMOVED lines=9> */
.L_x_102:
        /* <DEDUP_REMOVED lines=8> */
.L_x_79:
[----:B------:R-:W-:-:S04]  /*8b80*/  LOP3.LUT P0, RZ, R6, 0x1f, RZ, 0xc0, !PT ;  /* 0x0000001f06ff7812 */ /* 0x000fc8000780c0ff */
[----:B------:R-:W-:-:S13]  /*8b90*/  PLOP3.LUT P0, PT, P0, P2, PT, 0x2a, 0x0 ;  /* 0x000000000000781c */ /* 0x000fda0000704572 */
[----:B------:R-:W-:Y:S05]  /*8ba0*/  @P0 BRA `(.L_x_80) ;  /* 0x0000000000040947 */ /* 0x000fea0003800000 */
[----:B------:R-:W-:Y:S01]  /*8bb0*/  BPT.TRAP 0x1 ;  /* 0x000000040000795c */ /* 0x000fe20000300000 */
.L_x_80:
[C---:B------:R-:W-:Y:S01]  /*8bc0*/  LEA R5, R0.reuse, R5, 0xf ;  /* 0x0000000500057211 */ /* 0x040fe200078e78ff */
[----:B------:R-:W-:Y:S01]  /*8bd0*/  ULDC.64 UR6, c[0x0][0x198] ;  /* 0x0000660000067ab9 */ /* 0x000fe20000000a00 */
[----:B------:R-:W-:Y:S01]  /*8be0*/  R2UR UR17, R3 ;  /* 0x00000000031172ca */ /* 0x000fe200000e0000 */
[----:B------:R-:W-:Y:S01]  /*8bf0*/  UIADD3 UR6, UP0, UR6, 0x2f0, URZ ;  /* 0x000002f006067890 */ /* 0x000fe2000ff1e03f */
[----:B------:R-:W-:Y:S01]  /*8c00*/  R2UR UR24, R5 ;  /* 0x00000000051872ca */ /* 0x000fe200000e0000 */
[----:B------:R-:W-:Y:S01]  /*8c10*/  UMOV UR19, URZ ;  /* 0x0000003f00137c82 */ /* 0x000fe20008000000 */
[----:B------:R-:W-:Y:S01]  /*8c20*/  UMOV UR8, 0x0 ;  /* 0x0000000000087882 */ /* 0x000fe20000000000 */
[----:B------:R-:W-:Y:S01]  /*8c30*/  UIADD3.X UR7, URZ, UR7, URZ, UP0, !UPT ;  /* 0x000000073f077290 */ /* 0x000fe200087fe43f */
[----:B------:R-:W-:Y:S01]  /*8c40*/  IADD3 R0, R0, 0x1, RZ ;  /* 0x0000000100007810 */ /* 0x000fe20007ffe0ff */
[----:B------:R-:W-:Y:S01]  /*8c50*/  UMOV UR9, 0x10000000 ;  /* 0x1000000000097882 */ /* 0x000fe20000000000 */
[----:B------:R-:W-:Y:S01]  /*8c60*/  UMOV UR18, URZ ;  /* 0x0000003f00127c82 */ /* 0x000fe20008000000 */
[----:B------:R-:W-:Y:S01]  /*8c70*/  UMOV UR20, UR28 ;  /* 0x0000001c00147c82 */ /* 0x000fe20008000000 */
[----:B------:R-:W-:Y:S01]  /*8c80*/  UMOV UR21, UR29 ;  /* 0x0000001d00157c82 */ /* 0x000fe20008000000 */
[----:B------:R-:W-:Y:S01]  /*8c90*/  UMOV UR26, 0x40 ;  /* 0x00000040001a7882 */ /* 0x000fe20000000000 */
[----:B------:R-:W-:Y:S01]  /*8ca0*/  UMOV UR27, UR19 ;  /* 0x00000013001b7c82 */ /* 0x000fe20008000000 */
[----:B------:R-:W-:Y:S01]  /*8cb0*/  UIADD3 UR17, UR17, 0x30000, URZ ;  /* 0x0003000011117890 */ /* 0x000fe2000fffe03f */
[----:B------:R-:W-:Y:S01]  /*8cc0*/  MOV R8, 0x1 ;  /* 0x0000000100087802 */ /* 0x000fe20000000f00 */
[----:B------:R-:W-:-:S02]  /*8cd0*/  UIADD3 UR16, UR24, 0x8000, URZ ;  /* 0x0000800018107890 */ /* 0x000fc4000fffe03f */
[----:B------:R-:W-:-:S03]  /*8ce0*/  UIADD3 UR24, UR24, 0xc000, URZ ;  /* 0x0000c00018187890 */ /* 0x000fc6000fffe03f */
[----:B------:R-:W-:-:S04]  /*8cf0*/  UMOV UR25, UR17 ;  /* 0x0000001100197c82 */ /* 0x000fc80008000000 */
[----:B------:R1:W-:Y:S02]  /*8d00*/  UTMALDG.4D [UR16], [UR6], desc[UR8] ;  /* 0x00000810060075b4 */ /* 0x0003e40008019000 */
[----:B------:R1:W-:Y:S02]  /*8d10*/  UTMALDG.4D [UR24], [UR6], desc[UR8] ;  /* 0x00000818060075b4 */ /* 0x0003e40008019000 */
[----:B-1----:R-:W-:Y:S01]  /*8d20*/  NOP ;  /* 0x0000000000007918 */ /* 0x002fe20000000000 */
.L_x_77:
[----:B------:R-:W-:Y:S05]  /*8d30*/  BSYNC B0 ;  /* 0x0000000000007941 */ /* 0x000fea0003800000 */
.L_x_76:
[----:B------:R-:W-:-:S13]  /*8d40*/  ISETP.GE.AND P0, PT, R2, 0x81, PT ;  /* 0x000000810200780c */ /* 0x000fda0003f06270 */
[----:B------:R-:W-:Y:S05]  /*8d50*/  @!P0 EXIT ;  /* 0x000000000000894d */ /* 0x000fea0003800000 */
[----:B------:R-:W-:Y:S01]  /*8d60*/  IADD3 R2, R2, 0x7f, RZ ;  /* 0x0000007f02027810 */ /* 0x000fe20007ffe0ff */
[----:B------:R-:W-:Y:S01]  /*8d70*/  BSSY B0, `(.L_x_81) ;  /* 0x0000069000007945 */ /* 0x000fe20003800000 */
[----:B------:R-:W-:Y:S02]  /*8d80*/  LOP3.LUT P0, RZ, R6, 0x1f, RZ, 0xc0, !PT ;  /* 0x0000001f06ff7812 */ /* 0x000fe4000780c0ff */
[----:B------:R-:W-:Y:S02]  /*8d90*/  SHF.R.S32.HI R3, RZ, 0x1f, R2 ;  /* 0x0000001fff037819 */ /* 0x000fe40000011402 */
[----:B------:R-:W-:Y:S02]  /*8da0*/  PLOP3.LUT P0, PT, P0, P2, PT, 0x2a, 0x0 ;  /* 0x000000000000781c */ /* 0x000fe40000704572 */
[----:B------:R-:W-:Y:S02]  /*8db0*/  LEA.HI R3, R3, R2, RZ, 0x7 ;  /* 0x0000000203037211 */ /* 0x000fe400078f38ff */
[----:B------:R-:W-:-:S02]  /*8dc0*/  MOV R2, UR4 ;  /* 0x0000000400027c02 */ /* 0x000fc40008000f00 */
[----:B------:R-:W-:Y:S02]  /*8dd0*/  SHF.R.S32.HI R3, RZ, 0x7, R3 ;  /* 0x00000007ff037819 */ /* 0x000fe40000011403 */
[----:B------:R-:W-:Y:S02]  /*8de0*/  LOP3.LUT R2, R2, 0x2, RZ, 0xfc, !PT ;  /* 0x0000000202027812 */ /* 0x000fe400078efcff */
[----:B------:R-:W-:Y:S02]  /*8df0*/  SHF.L.U32 R4, R3, 0x1, RZ ;  /* 0x0000000103047819 */ /* 0x000fe400000006ff */
[----:B------:R-:W-:-:S07]  /*8e00*/  MOV R3, 0x1 ;  /* 0x0000000100037802 */ /* 0x000fce0000000f00 */
.L_x_92:
[----:B------:R-:W-:Y:S04]  /*8e10*/  BSSY B1, `(.L_x_82) ;  /* 0x000002c000017945 */ /* 0x000fe80003800000 */
[----:B------:R-:W-:Y:S05]  /*8e20*/  @!P3 BRA `(.L_x_83) ;  /* 0x0000000000a8b947 */ /* 0x000fea0003800000 */
[----:B------:R-:W1:Y:S01]  /*8e30*/  S2R R6, SR_CgaCtaId ;  /* 0x0000000000067919 */ /* 0x000e620000008800 */
[----:B------:R-:W-:-:S04]  /*8e40*/  MOV R5, 0x400 ;  /* 0x0000040000057802 */ /* 0x000fc80000000f00 */
[----:B-1----:R-:W-:Y:S02]  /*8e50*/  LEA R7, R6, R5, 0x18 ;  /* 0x0000000506077211 */ /* 0x002fe400078ec0ff */
[----:B------:R-:W-:Y:S02]  /*8e60*/  SHF.L.U32 R5, R3, 0x1f, RZ ;  /* 0x0000001f03057819 */ /* 0x000fe400000006ff */
[----:B------:R-:W-:-:S04]  /*8e70*/  LEA R6, R0, R7, 0x3 ;  /* 0x0000000700067211 */ /* 0x000fc800078e18ff */
[----:B------:R-:W1:Y:S02]  /*8e80*/  SYNCS.PHASECHK.TRANS64.TRYWAIT P4, [R6+URZ+0x30028], R5 ;  /* 0x03002805060075a7 */ /* 0x000e64000808017f */
[----:B-1----:R-:W-:Y:S05]  /*8e90*/  @!P4 BRA `(.L_x_84) ;  /* 0x000000080058c947 */ /* 0x002fea0003800000 */
.L_x_103:
[----:B-1----:R-:W-:-:S04]  /*8ea0*/  @P2 MOV R5, 0x8000 ;  /* 0x0000800000052802 */ /* 0x002fc80000000f00 */
[----:B------:R1:W-:Y:S02]  /*8eb0*/  @P2 SYNCS.ARRIVE.TRANS64 RZ, [R6+URZ+0x30000], R5 ;  /* 0x0300000506ff29a7 */ /* 0x0003e4000800003f */
[----:B-1----:R-:W-:-:S04]  /*8ec0*/  PRMT R5, R2, 0x9910, RZ ;  /* 0x0000991002057816 */ /* 0x002fc800000000ff */
[----:B------:R-:W-:-:S13]  /*8ed0*/  ISETP.NE.AND P4, PT, R5, 0x2, PT ;  /* 0x000000020500780c */ /* 0x000fda0003f85270 */
[----:B------:R-:W-:Y:S05]  /*8ee0*/  @P4 BRA `(.L_x_85) ;  /* 0x0000000000044947 */ /* 0x000fea0003800000 */
[----:B------:R-:W-:Y:S01]  /*8ef0*/  BPT.TRAP 0x1 ;  /* 0x000000040000795c */ /* 0x000fe20000300000 */
.L_x_85:
[----:B------:R-:W-:Y:S05]  /*8f00*/  @P0 BRA `(.L_x_86) ;  /* 0x0000000000040947 */ /* 0x000fea0003800000 */
[----:B------:R-:W-:Y:S01]  /*8f10*/  BPT.TRAP 0x1 ;  /* 0x000000040000795c */ /* 0x000fe20000300000 */
.L_x_86:
[----:B------:R-:W-:Y:S01]  /*8f20*/  LEA R7, R0, R7, 0xf ;  /* 0x0000000700077211 */ /* 0x000fe200078e78ff */
[----:B------:R-:W-:Y:S01]  /*8f30*/  ULDC.64 UR6, c[0x0][0x198] ;  /* 0x0000660000067ab9 */ /* 0x000fe20000000a00 */
[----:B------:R-:W-:Y:S01]  /*8f40*/  R2UR UR25, R6 ;  /* 0x00000000061972ca */ /* 0x000fe200000e0000 */
[----:B------:R-:W-:Y:S01]  /*8f50*/  UIADD3 UR6, UP0, UR6, 0x1f0, URZ ;  /* 0x000001f006067890 */ /* 0x000fe2000ff1e03f */
[----:B------:R-:W-:Y:S01]  /*8f60*/  R2UR UR16, R7 ;  /* 0x00000000071072ca */ /* 0x000fe200000e0000 */
[----:B------:R-:W-:Y:S01]  /*8f70*/  UMOV UR8, 0x0 ;  /* 0x0000000000087882 */ /* 0x000fe20000000000 */
[----:B------:R-:W-:Y:S01]  /*8f80*/  R2UR UR27, R8 ;  /* 0x00000000081b72ca */ /* 0x000fe200000e0000 */
[----:B------:R-:W-:Y:S01]  /*8f90*/  UIADD3.X UR7, URZ, UR7, URZ, UP0, !UPT ;  /* 0x000000073f077290 */ /* 0x000fe200087fe43f */
[----:B------:R-:W-:Y:S01]  /*8fa0*/  IADD3 R5, R0, 0x1, RZ ;  /* 0x0000000100057810 */ /* 0x000fe20007ffe0ff */
[----:B------:R-:W-:Y:S01]  /*8fb0*/  UMOV UR9, 0x10000000 ;  /* 0x1000000000097882 */ /* 0x000fe20000000000 */
[----:B------:R-:W-:Y:S01]  /*8fc0*/  UMOV UR26, URZ ;  /* 0x0000003f001a7c82 */ /* 0x000fe20008000000 */
[----:B------:R-:W-:Y:S01]  /*8fd0*/  UMOV UR18, 0x40 ;  /* 0x0000004000127882 */ /* 0x000fe20000000000 */
[----:B------:R-:W-:Y:S01]  /*8fe0*/  UMOV UR20, UR28 ;  /* 0x0000001c00147c82 */ /* 0x000fe20008000000 */
[----:B------:R-:W-:Y:S01]  /*8ff0*/  UMOV UR21, UR29 ;  /* 0x0000001d00157c82 */ /* 0x000fe20008000000 */
[----:B------:R-:W-:Y:S01]  /*9000*/  ISETP.NE.AND P4, PT, R5, 0x5, PT ;  /* 0x000000050500780c */ /* 0x000fe20003f85270 */
[----:B------:R-:W-:-:S02]  /*9010*/  UIADD3 UR25, UR25, 0x30000, URZ ;  /* 0x0003000019197890 */ /* 0x000fc4000fffe03f */
[----:B------:R-:W-:Y:S01]  /*9020*/  UIADD3 UR24, UR16, 0x8000, URZ ;  /* 0x0000800010187890 */ /* 0x000fe2000fffe03f */
[----:B------:R-:W-:Y:S01]  /*9030*/  SEL R0, RZ, 0x1, P4 ;  /* 0x00000001ff007807 */ /* 0x000fe20002000000 */
[----:B------:R-:W-:Y:S02]  /*9040*/  USHF.L.U32 UR27, UR27, 0x7, URZ ;  /* 0x000000071b1b7899 */ /* 0x000fe4000800063f */
[----:B------:R-:W-:Y:S01]  /*9050*/  UIADD3 UR16, UR16, 0xc000, URZ ;  /* 0x0000c00010107890 */ /* 0x000fe2000fffe03f */
[----:B------:R-:W-:Y:S01]  /*9060*/  LOP3.LUT R3, R3, R0, RZ, 0x3c, !PT ;  /* 0x0000000003037212 */ /* 0x000fe200078e3cff */
[----:B------:R-:W-:Y:S01]  /*9070*/  UMOV UR17, UR25 ;  /* 0x0000001900117c82 */ /* 0x000fe20008000000 */
[----:B------:R-:W-:Y:S02]  /*9080*/  SEL R0, R5, RZ, P4 ;  /* 0x000000ff05007207 */ /* 0x000fe40002000000 */
[----:B------:R-:W-:Y:S02]  /*9090*/  UMOV UR19, UR27 ;  /* 0x0000001b00137c82 */ /* 0x000fe40008000000 */
[----:B------:R1:W-:Y:S02]  /*90a0*/  UTMALDG.4D [UR24], [UR6], desc[UR8] ;  /* 0x00000818060075b4 */ /* 0x0003e40008019000 */
[----:B------:R1:W-:Y:S02]  /*90b0*/  UTMALDG.4D [UR16], [UR6], desc[UR8] ;  /* 0x00000810060075b4 */ /* 0x0003e40008019000 */
[----:B-1----:R-:W-:Y:S01]  /*90c0*/  NOP ;  /* 0x0000000000007918 */ /* 0x002fe20000000000 */
.L_x_83:
[----:B------:R-:W-:Y:S05]  /*90d0*/  BSYNC B1 ;  /* 0x0000000000017941 */ /* 0x000fea0003800000 */
.L_x_82:
[----:B------:R-:W-:Y:S01]  /*90e0*/  ISETP.LT.OR P4, PT, R4, 0x4, !P3 ;  /* 0x000000040400780c */ /* 0x000fe20005f81670 */
[----:B------:R-:W-:-:S12]  /*90f0*/  BSSY B1, `(.L_x_87) ;  /* 0x000002d000017945 */ /* 0x000fd80003800000 */
[----:B------:R-:W-:Y:S05]  /*9100*/  @P4 BRA `(.L_x_88) ;  /* 0x0000000000ac4947 */ /* 0x000fea0003800000 */
[----:B------:R-:W1:Y:S01]  /*9110*/  S2R R6, SR_CgaCtaId ;  /* 0x0000000000067919 */ /* 0x000e620000008800 */
[----:B------:R-:W-:Y:S02]  /*9120*/  MOV R5, 0x400 ;  /* 0x0000040000057802 */ /* 0x000fe40000000f00 */
[----:B------:R-:W-:Y:S02]  /*9130*/  SHF.L.U32 R7, R3, 0x1f, RZ ;  /* 0x0000001f03077819 */ /* 0x000fe400000006ff */
[----:B-1----:R-:W-:-:S04]  /*9140*/  LEA R5, R6, R5, 0x18 ;  /* 0x0000000506057211 */ /* 0x002fc800078ec0ff */
[----:B------:R-:W-:-:S04]  /*9150*/  LEA R6, R0, R5, 0x3 ;  /* 0x0000000500067211 */ /* 0x000fc800078e18ff */
[----:B------:R-:W1:Y:S02]  /*9160*/  SYNCS.PHASECHK.TRANS64.TRYWAIT P4, [R6+URZ+0x30028], R7 ;  /* 0x03002807060075a7 */ /* 0x000e64000808017f */
[----:B-1----:R-:W-:Y:S05]  /*9170*/  @!P4 BRA `(.L_x_89) ;  /* 0x0000000400b4c947 */ /* 0x002fea0003800000 */
.L_x_104:
[----:B-1----:R-:W-:-:S04]  /*9180*/  @P1 MOV R7, 0x8000 ;  /* 0x0000800000071802 */ /* 0x002fc80000000f00 */
[----:B------:R1:W-:Y:S02]  /*9190*/  @P1 SYNCS.ARRIVE.TRANS64 RZ, [R6+URZ+0x30000], R7 ;  /* 0x0300000706ff19a7 */ /* 0x0003e4000800003f */
[----:B-1----:R-:W-:-:S04]  /*91a0*/  PRMT R7, R2, 0x9910, RZ ;  /* 0x0000991002077816 */ /* 0x002fc800000000ff */
[----:B------:R-:W-:-:S13]  /*91b0*/  ISETP.NE.AND P4, PT, R7, 0x2, PT ;  /* 0x000000020700780c */ /* 0x000fda0003f85270 */
[----:B------:R-:W-:Y:S05]  /*91c0*/  @P4 BRA `(.L_x_90) ;  /* 0x0000000000044947 */ /* 0x000fea0003800000 */
[----:B------:R-:W-:Y:S01]  /*91d0*/  BPT.TRAP 0x1 ;  /* 0x000000040000795c */ /* 0x000fe20000300000 */
.L_x_90:
[----:B------:R-:W-:Y:S05]  /*91e0*/  @P0 BRA `(.L_x_91) ;  /* 0x0000000000040947 */ /* 0x000fea0003800000 */
[----:B------:R-:W-:Y:S01]  /*91f0*/  BPT.TRAP 0x1 ;  /* 0x000000040000795c */ /* 0x000fe20000300000 */
.L_x_91:
        /* <DEDUP_REMOVED lines=15> */
[----:B------:R-:W-:Y:S01]  /*92f0*/  UIADD3 UR25, UR25, 0x30000, URZ ;  /* 0x0003000019197890 */ /* 0x000fe2000fffe03f */
[----:B------:R-:W-:Y:S01]  /*9300*/  IADD3 R8, R8, 0x1, RZ ;  /* 0x0000000108087810 */ /* 0x000fe20007ffe0ff */
[----:B------:R-:W-:Y:S01]  /*9310*/  UIADD3 UR24, UR16, 0x8000, URZ ;  /* 0x0000800010187890 */ /* 0x000fe2000fffe03f */
[----:B------:R-:W-:Y:S01]  /*9320*/  SEL R6, RZ, 0x1, P4 ;  /* 0x00000001ff067807 */ /* 0x000fe20002000000 */
[----:B------:R-:W-:Y:S01]  /*9330*/  USHF.L.U32 UR27, UR27, 0x7, URZ ;  /* 0x000000071b1b7899 */ /* 0x000fe2000800063f */
[----:B------:R-:W-:Y:S01]  /*9340*/  SEL R0, R0, RZ, P4 ;  /* 0x000000ff00007207 */ /* 0x000fe20002000000 */
[----:B------:R-:W-:Y:S01]  /*9350*/  UIADD3 UR16, UR16, 0xc000, URZ ;  /* 0x0000c00010107890 */ /* 0x000fe2000fffe03f */
[----:B------:R-:W-:Y:S01]  /*9360*/  LOP3.LUT R3, R3, R6, RZ, 0x3c, !PT ;  /* 0x0000000603037212 */ /* 0x000fe200078e3cff */
[----:B------:R-:W-:-:S03]  /*9370*/  UMOV UR17, UR25 ;  /* 0x0000001900117c82 */ /* 0x000fc60008000000 */
[----:B------:R-:W-:Y:S02]  /*9380*/  UMOV UR19, UR27 ;  /* 0x0000001b00137c82 */ /* 0x000fe40008000000 */
[----:B------:R1:W-:Y:S02]  /*9390*/  UTMALDG.4D [UR24], [UR6], desc[UR8] ;  /* 0x00000818060075b4 */ /* 0x0003e40008019000 */
[----:B------:R1:W-:Y:S02]  /*93a0*/  UTMALDG.4D [UR16], [UR6], desc[UR8] ;  /* 0x00000810060075b4 */ /* 0x0003e40008019000 */
[----:B-1----:R-:W-:Y:S01]  /*93b0*/  NOP ;  /* 0x0000000000007918 */ /* 0x002fe20000000000 */
.L_x_88:
[----:B------:R-:W-:Y:S05]  /*93c0*/  BSYNC B1 ;  /* 0x0000000000017941 */ /* 0x000fea0003800000 */
.L_x_87:
[C---:B------:R-:W-:Y:S02]  /*93d0*/  ISETP.GT.AND P4, PT, R4.reuse, 0x4, PT ;  /* 0x000000040400780c */ /* 0x040fe40003f84270 */
[----:B------:R-:W-:-:S11]  /*93e0*/  IADD3 R4, R4, -0x2, RZ ;  /* 0xfffffffe04047810 */ /* 0x000fd60007ffe0ff */
[----:B------:R-:W-:Y:S05]  /*93f0*/  @P4 BRA `(.L_x_92) ;  /* 0xfffffff800844947 */ /* 0x000fea000383ffff */
[----:B------:R-:W-:Y:S05]  /*9400*/  BSYNC B0 ;  /* 0x0000000000007941 */ /* 0x000fea0003800000 */
.L_x_81:
[----:B------:R-:W-:Y:S05]  /*9410*/  EXIT ;  /* 0x000000000000794d */ /* 0x000fea0003800000 */
.L_x_15:
[----:B--2---:R-:W-:-:S04]  /*9420*/  MOV R3, UR8 ;  /* 0x0000000800037c02 */ /* 0x004fc80008000f00 */
[----:B------:R2:W3:Y:S03]  /*9430*/  SYNCS.PHASECHK.TRANS64.TRYWAIT P1, [R3+URZ+0x30050], R0 ;  /* 0x03005000030075a7 */ /* 0x0004e6000802017f */
[----:B---3--:R-:W-:Y:S05]  /*9440*/  @!P1 NANOSLEEP.SYNCS 0x989680 ;  /* 0x009896800000995d */ /* 0x008fea0003900000 */
[----:B------:R-:W3:Y:S02]  /*9450*/  @!P1 SYNCS.PHASECHK.TRANS64 P1, [R3+URZ+0x30050], R0 ;  /* 0x03005000030095a7 */ /* 0x000ee4000802007f */
[----:B---3--:R-:W-:Y:S05]  /*9460*/  @!P1 BRA `(.L_x_15) ;  /* 0xfffffffc00ec9947 */ /* 0x008fea000383ffff */
[----:B------:R-:W-:Y:S05]  /*9470*/  BRA `(.L_x_93) ;  /* 0xffffff78003c7947 */ /* 0x000fea000383ffff */
.L_x_17:
[----:B--2---:R-:W-:-:S04]  /*9480*/  MOV R0, UR37 ;  /* 0x0000002500007c02 */ /* 0x004fc80008000f00 */
[----:B------:R2:W3:Y:S03]  /*9490*/  SYNCS.PHASECHK.TRANS64.TRYWAIT P1, [R0+URZ+0x30000], R5 ;  /* 0x03000005000075a7 */ /* 0x0004e6000802017f */
[----:B---3--:R-:W-:Y:S05]  /*94a0*/  @!P1 NANOSLEEP.SYNCS 0x989680 ;  /* 0x009896800000995d */ /* 0x008fea0003900000 */
[----:B------:R-:W3:Y:S02]  /*94b0*/  @!P1 SYNCS.PHASECHK.TRANS64 P1, [R0+URZ+0x30000], R5 ;  /* 0x03000005000095a7 */ /* 0x000ee4000802007f */
[----:B---3--:R-:W-:Y:S05]  /*94c0*/  @!P1 BRA `(.L_x_17) ;  /* 0xfffffffc00ec9947 */ /* 0x008fea000383ffff */
[----:B------:R-:W-:Y:S05]  /*94d0*/  BRA `(.L_x_94) ;  /* 0xffffff7800407947 */ /* 0x000fea000383ffff */
.L_x_18:
[----:B--2---:R-:W-:-:S04]  /*94e0*/  MOV R3, UR10 ;  /* 0x0000000a00037c02 */ /* 0x004fc80008000f00 */
[----:B------:R2:W3:Y:S03]  /*94f0*/  SYNCS.PHASECHK.TRANS64.TRYWAIT P1, [R3+URZ], R0 ;  /* 0x00000000030075a7 */ /* 0x0004e6000802017f */
[----:B---3--:R-:W-:Y:S05]  /*9500*/  @!P1 NANOSLEEP.SYNCS 0x989680 ;  /* 0x009896800000995d */ /* 0x008fea0003900000 */
[----:B------:R-:W3:Y:S02]  /*9510*/  @!P1 SYNCS.PHASECHK.TRANS64 P1, [R3+URZ], R0 ;  /* 0x00000000030095a7 */ /* 0x000ee4000802007f */
[----:B---3--:R-:W-:Y:S05]  /*9520*/  @!P1 BRA `(.L_x_18) ;  /* 0xfffffffc00ec9947 */ /* 0x008fea000383ffff */
[----:B------:R-:W-:Y:S05]  /*9530*/  BRA `(.L_x_95) ;  /* 0xffffff7800447947 */ /* 0x000fea000383ffff */
.L_x_20:
[----:B-1----:R-:W-:-:S04]  /*9540*/  MOV R6, UR37 ;  /* 0x0000002500067c02 */ /* 0x002fc80008000f00 */
[----:B------:R1:W2:Y:S03]  /*9550*/  SYNCS.PHASECHK.TRANS64.TRYWAIT P1, [R6+URZ+0x30008], R5 ;  /* 0x03000805060075a7 */ /* 0x0002a6000802017f */
[----:B--2---:R-:W-:Y:S05]  /*9560*/  @!P1 NANOSLEEP.SYNCS 0x989680 ;  /* 0x009896800000995d */ /* 0x004fea0003900000 */
[----:B------:R-:W2:Y:S02]  /*9570*/  @!P1 SYNCS.PHASECHK.TRANS64 P1, [R6+URZ+0x30008], R5 ;  /* 0x03000805060095a7 */ /* 0x000ea4000802007f */
[----:B--2---:R-:W-:Y:S05]  /*9580*/  @!P1 BRA `(.L_x_20) ;  /* 0xfffffffc00ec9947 */ /* 0x004fea000383ffff */
[----:B------:R-:W-:Y:S05]  /*9590*/  BRA `(.L_x_96) ;  /* 0xffffff9c00fc7947 */ /* 0x000fea000383ffff */
.L_x_25:
[----:B-1----:R-:W-:-:S04]  /*95a0*/  MOV R4, UR10 ;  /* 0x0000000a00047c02 */ /* 0x002fc80008000f00 */
[----:B------:R1:W2:Y:S03]  /*95b0*/  SYNCS.PHASECHK.TRANS64.TRYWAIT P2, [R4+URZ+0x30000], R3 ;  /* 0x03000003040075a7 */ /* 0x0002a6000804017f */
[----:B--2---:R-:W-:Y:S05]  /*95c0*/  @!P2 NANOSLEEP.SYNCS 0x989680 ;  /* 0x009896800000a95d */ /* 0x004fea0003900000 */
[----:B------:R-:W2:Y:S02]  /*95d0*/  @!P2 SYNCS.PHASECHK.TRANS64 P2, [R4+URZ+0x30000], R3 ;  /* 0x030000030400a5a7 */ /* 0x000ea4000804007f */
[----:B--2---:R-:W-:Y:S05]  /*95e0*/  @!P2 BRA `(.L_x_25) ;  /* 0xfffffffc00eca947 */ /* 0x004fea000383ffff */
[----:B------:R-:W-:Y:S05]  /*95f0*/  BRA `(.L_x_97) ;  /* 0xffffffa000fc7947 */ /* 0x000fea000383ffff */
.L_x_29:
[----:B-1----:R-:W-:-:S04]  /*9600*/  MOV R8, UR11 ;  /* 0x0000000b00087c02 */ /* 0x002fc80008000f00 */
[----:B------:R1:W2:Y:S03]  /*9610*/  SYNCS.PHASECHK.TRANS64.TRYWAIT P2, [R8+URZ+0x30000], R9 ;  /* 0x03000009080075a7 */ /* 0x0002a6000804017f */
[----:B--2---:R-:W-:Y:S05]  /*9620*/  @!P2 NANOSLEEP.SYNCS 0x989680 ;  /* 0x009896800000a95d */ /* 0x004fea0003900000 */
[----:B------:R-:W2:Y:S02]  /*9630*/  @!P2 SYNCS.PHASECHK.TRANS64 P2, [R8+URZ+0x30000], R9 ;  /* 0x030000090800a5a7 */ /* 0x000ea4000804007f */
[----:B--2---:R-:W-:Y:S05]  /*9640*/  @!P2 BRA `(.L_x_29) ;  /* 0xfffffffc00eca947 */ /* 0x004fea000383ffff */
[----:B------:R-:W-:Y:S05]  /*9650*/  BRA `(.L_x_28) ;  /* 0xffffffc800a47947 */ /* 0x000fea000383ffff */
.L_x_45:
[----:B-1----:R-:W-:-:S04]  /*9660*/  MOV R3, UR4 ;  /* 0x0000000400037c02 */ /* 0x002fc80008000f00 */
[----:B------:R1:W2:Y:S03]  /*9670*/  SYNCS.PHASECHK.TRANS64.TRYWAIT P0, [R3+URZ+0x30098], R0 ;  /* 0x03009800030075a7 */ /* 0x0002a6000800017f */
[----:B--2---:R-:W-:Y:S05]  /*9680*/  @!P0 NANOSLEEP.SYNCS 0x989680 ;  /* 0x009896800000895d */ /* 0x004fea0003900000 */
[----:B------:R-:W2:Y:S02]  /*9690*/  @!P0 SYNCS.PHASECHK.TRANS64 P0, [R3+URZ+0x30098], R0 ;  /* 0x03009800030085a7 */ /* 0x000ea4000800007f */
[----:B--2---:R-:W-:Y:S05]  /*96a0*/  @!P0 BRA `(.L_x_45) ;  /* 0xfffffffc00ec8947 */ /* 0x004fea000383ffff */
[----:B------:R-:W-:Y:S05]  /*96b0*/  BRA `(.L_x_98) ;  /* 0xffffffd400687947 */ /* 0x000fea000383ffff */
.L_x_63:
[----:B--2---:R2:W4:Y:S02]  /*96c0*/  SYNCS.PHASECHK.TRANS64.TRYWAIT P0, [R3+URZ+0x30060], R2 ;  /* 0x03006002030075a7 */ /* 0x004524000800017f */
[----:B----4-:R-:W-:Y:S05]  /*96d0*/  @!P0 NANOSLEEP.SYNCS 0x989680 ;  /* 0x009896800000895d */ /* 0x010fea0003900000 */
[----:B------:R-:W4:Y:S02]  /*96e0*/  @!P0 SYNCS.PHASECHK.TRANS64 P0, [R3+URZ+0x30060], R2 ;  /* 0x03006002030085a7 */ /* 0x000f24000800007f */
[----:B----4-:R-:W-:Y:S05]  /*96f0*/  @!P0 BRA `(.L_x_63) ;  /* 0xfffffffc00f08947 */ /* 0x010fea000383ffff */
[----:B------:R-:W-:Y:S05]  /*9700*/  BRA `(.L_x_99) ;  /* 0xffffffe800ec7947 */ /* 0x000fea000383ffff */
.L_x_68:
[----:B-1----:R1:W2:Y:S02]  /*9710*/  SYNCS.PHASECHK.TRANS64.TRYWAIT P0, [R5+URZ+0x30028], R0 ;  /* 0x03002800050075a7 */ /* 0x0022a4000800017f */
[----:B--2---:R-:W-:Y:S05]  /*9720*/  @!P0 NANOSLEEP.SYNCS 0x989680 ;  /* 0x009896800000895d */ /* 0x004fea0003900000 */
[----:B------:R-:W2:Y:S02]  /*9730*/  @!P0 SYNCS.PHASECHK.TRANS64 P0, [R5+URZ+0x30028], R0 ;  /* 0x03002800050085a7 */ /* 0x000ea4000800007f */
[----:B--2---:R-:W-:Y:S05]  /*9740*/  @!P0 BRA `(.L_x_68) ;  /* 0xfffffffc00f08947 */ /* 0x004fea000383ffff */
[----:B------:R-:W-:Y:S05]  /*9750*/  BRA `(.L_x_100) ;  /* 0xffffffec00847947 */ /* 0x000fea000383ffff */
.L_x_73:
[----:B-1----:R1:W2:Y:S02]  /*9760*/  SYNCS.PHASECHK.TRANS64.TRYWAIT P0, [R4+URZ+0x30060], R5 ;  /* 0x03006005040075a7 */ /* 0x0022a4000800017f */
[----:B--2---:R-:W-:Y:S05]  /*9770*/  @!P0 NANOSLEEP.SYNCS 0x989680 ;  /* 0x009896800000895d */ /* 0x004fea0003900000 */
[----:B------:R-:W2:Y:S02]  /*9780*/  @!P0 SYNCS.PHASECHK.TRANS64 P0, [R4+URZ+0x30060], R5 ;  /* 0x03006005040085a7 */ /* 0x000ea4000800007f */
[----:B--2---:R-:W-:Y:S05]  /*9790*/  @!P0 BRA `(.L_x_73) ;  /* 0xfffffffc00f08947 */ /* 0x004fea000383ffff */
[----:B------:R-:W-:Y:S05]  /*97a0*/  BRA `(.L_x_101) ;  /* 0xfffffff0001c7947 */ /* 0x000fea000383ffff */
.L_x_78:
[----:B-1----:R1:W2:Y:S02]  /*97b0*/  SYNCS.PHASECHK.TRANS64.TRYWAIT P0, [R3+URZ+0x30028], R4 ;  /* 0x03002804030075a7 */ /* 0x0022a4000800017f */
[----:B--2---:R-:W-:Y:S05]  /*97c0*/  @!P0 NANOSLEEP.SYNCS 0x989680 ;  /* 0x009896800000895d */ /* 0x004fea0003900000 */
[----:B------:R-:W2:Y:S02]  /*97d0*/  @!P0 SYNCS.PHASECHK.TRANS64 P0, [R3+URZ+0x30028], R4 ;  /* 0x03002804030085a7 */ /* 0x000ea4000800007f */
[----:B--2---:R-:W-:Y:S05]  /*97e0*/  @!P0 BRA `(.L_x_78) ;  /* 0xfffffffc00f08947 */ /* 0x004fea000383ffff */
[----:B------:R-:W-:Y:S05]  /*97f0*/  BRA `(.L_x_102) ;  /* 0xfffffff000c07947 */ /* 0x000fea000383ffff */
.L_x_84:
[----:B-1----:R1:W2:Y:S02]  /*9800*/  SYNCS.PHASECHK.TRANS64.TRYWAIT P4, [R6+URZ+0x30028], R5 ;  /* 0x03002805060075a7 */ /* 0x0022a4000808017f */
[----:B--2---:R-:W-:Y:S05]  /*9810*/  @!P4 NANOSLEEP.SYNCS 0x989680 ;  /* 0x009896800000c95d */ /* 0x004fea0003900000 */
[----:B------:R-:W2:Y:S02]  /*9820*/  @!P4 SYNCS.PHASECHK.TRANS64 P4, [R6+URZ+0x30028], R5 ;  /* 0x030028050600c5a7 */ /* 0x000ea4000808007f */
[----:B--2---:R-:W-:Y:S05]  /*9830*/  @!P4 BRA `(.L_x_84) ;  /* 0xfffffffc00f0c947 */ /* 0x004fea000383ffff */
[----:B------:R-:W-:Y:S05]  /*9840*/  BRA `(.L_x_103) ;  /* 0xfffffff400947947 */ /* 0x000fea000383ffff */
.L_x_89:
[----:B-1----:R1:W2:Y:S02]  /*9850*/  SYNCS.PHASECHK.TRANS64.TRYWAIT P4, [R6+URZ+0x30028], R7 ;  /* 0x03002807060075a7 */ /* 0x0022a4000808017f */
[----:B--2---:R-:W-:Y:S05]  /*9860*/  @!P4 NANOSLEEP.SYNCS 0x989680 ;  /* 0x009896800000c95d */ /* 0x004fea0003900000 */
[----:B------:R-:W2:Y:S02]  /*9870*/  @!P4 SYNCS.PHASECHK.TRANS64 P4, [R6+URZ+0x30028], R7 ;  /* 0x030028070600c5a7 */ /* 0x000ea4000808007f */
[----:B--2---:R-:W-:Y:S05]  /*9880*/  @!P4 BRA `(.L_x_89) ;  /* 0xfffffffc00f0c947 */ /* 0x004fea000383ffff */
[----:B------:R-:W-:Y:S05]  /*9890*/  BRA `(.L_x_104) ;  /* 0xfffffff800387947 */ /* 0x000fea000383ffff */
        .weak           $__internal_0_$__cuda_sm20_rcp_rn_f32_slowpath
        .type           $__internal_0_$__cuda_sm20_rcp_rn_f32_slowpath,@function
        .size           $__internal_0_$__cuda_sm20_rcp_rn_f32_slowpath,(.L_x_110 - $__internal_0_$__cuda_sm20_rcp_rn_f32_slowpath)
$__internal_0_$__cuda_sm20_rcp_rn_f32_slowpath:
[----:B------:R-:W-:Y:S01]  /*98a0*/  SHF.L.U32 R0, R2, 0x1, RZ ;  /* 0x0000000102007819 */ /* 0x000fe200000006ff */
[----:B------:R-:W-:Y:S03]  /*98b0*/  BSSY B2, `(.L_x_105) ;  /* 0x0000030000027945 */ /* 0x000fe60003800000 */
[----:B------:R-:W-:-:S04]  /*98c0*/  SHF.R.U32.HI R16, RZ, 0x18, R0 ;  /* 0x00000018ff107819 */ /* 0x000fc80000011600 */
[----:B------:R-:W-:-:S13]  /*98d0*/  ISETP.NE.U32.AND P0, PT, R16, RZ, PT ;  /* 0x000000ff1000720c */ /* 0x000fda0003f05070 */
[----:B------:R-:W-:Y:S05]  /*98e0*/  @P0 BRA `(.L_x_106) ;  /* 0x0000000000280947 */ /* 0x000fea0003800000 */
[----:B------:R-:W-:-:S04]  /*98f0*/  SHF.L.U32 R0, R2, 0x1, RZ ;  /* 0x0000000102007819 */ /* 0x000fc800000006ff */
[----:B------:R-:W-:-:S13]  /*9900*/  ISETP.NE.AND P0, PT, R0, RZ, PT ;  /* 0x000000ff0000720c */ /* 0x000fda0003f05270 */
[----:B------:R-:W-:Y:S01]  /*9910*/  @P0 FFMA R6, R2, 1.84467440737095516160e+19, RZ ;  /* 0x5f80000002060823 */ /* 0x000fe200000000ff */
[----:B------:R-:W-:Y:S08]  /*9920*/  @!P0 MUFU.RCP R5, R2 ;  /* 0x0000000200058308 */ /* 0x000ff00000001000 */
[----:B------:R-:W1:Y:S02]  /*9930*/  @P0 MUFU.RCP R7, R6 ;  /* 0x0000000600070308 */ /* 0x000e640000001000 */
[----:B-1----:R-:W-:-:S04]  /*9940*/  @P0 FFMA R0, R6, R7, -1 ;  /* 0xbf80000006000423 */ /* 0x002fc80000000007 */
[----:B------:R-:W-:-:S04]  /*9950*/  @P0 FADD.FTZ R0, -R0, -RZ ;  /* 0x800000ff00000221 */ /* 0x000fc80000010100 */
[----:B------:R-:W-:-:S04]  /*9960*/  @P0 FFMA R0, R7, R0, R7 ;  /* 0x0000000007000223 */ /* 0x000fc80000000007 */
[----:B------:R-:W-:Y:S01]  /*9970*/  @P0 FFMA R5, R0, 1.84467440737095516160e+19, RZ ;  /* 0x5f80000000050823 */ /* 0x000fe200000000ff */
[----:B------:R-:W-:Y:S06]  /*9980*/  BRA `(.L_x_107) ;  /* 0x0000000000887947 */ /* 0x000fec0003800000 */
.L_x_106:
[----:B------:R-:W-:-:S04]  /*9990*/  IADD3 R17, R16, -0xfd, RZ ;  /* 0xffffff0310117810 */ /* 0x000fc80007ffe0ff */
[----:B------:R-:W-:-:S13]  /*99a0*/  ISETP.GT.U32.AND P0, PT, R17, 0x1, PT ;  /* 0x000000011100780c */ /* 0x000fda0003f04070 */
[----:B------:R-:W-:Y:S05]  /*99b0*/  @P0 BRA `(.L_x_108) ;  /* 0x0000000000780947 */ /* 0x000fea0003800000 */
[----:B------:R-:W-:Y:S02]  /*99c0*/  LOP3.LUT R0, R2, 0x7fffff, RZ, 0xc0, !PT ;  /* 0x007fffff02007812 */ /* 0x000fe400078ec0ff */
[----:B------:R-:W-:Y:S02]  /*99d0*/  MOV R12, 0x3 ;  /* 0x00000003000c7802 */ /* 0x000fe40000000f00 */
[----:B------:R-:W-:Y:S02]  /*99e0*/  LOP3.LUT R0, R0, 0x3f800000, RZ, 0xfc, !PT ;  /* 0x3f80000000007812 */ /* 0x000fe400078efcff */
[----:B------:R-:W-:Y:S02]  /*99f0*/  SHF.L.U32 R12, R12, R17, RZ ;  /* 0x000000110c0c7219 */ /* 0x000fe400000006ff */
[----:B------:R-:W1:Y:S02]  /*9a00*/  MUFU.RCP R5, R0 ;  /* 0x0000000000057308 */ /* 0x000e640000001000 */
[----:B-1----:R-:W-:-:S04]  /*9a10*/  FFMA R6, R0, R5, -1 ;  /* 0xbf80000000067423 */ /* 0x002fc80000000005 */
[----:B------:R-:W-:-:S04]  /*9a20*/  FADD.FTZ R6, -R6, -RZ ;  /* 0x800000ff06067221 */ /* 0x000fc80000010100 */
[CCC-:B------:R-:W-:Y:S01]  /*9a30*/  FFMA.RM R7, R5.reuse, R6.reuse, R5.reuse ;  /* 0x0000000605077223 */ /* 0x1c0fe20000004005 */
[----:B------:R-:W-:-:S04]  /*9a40*/  FFMA.RP R6, R5, R6, R5 ;  /* 0x0000000605067223 */ /* 0x000fc80000008005 */
[C---:B------:R-:W-:Y:S02]  /*9a50*/  LOP3.LUT R5, R7.reuse, 0x7fffff, RZ, 0xc0, !PT ;  /* 0x007fffff07057812 */ /* 0x040fe400078ec0ff */
[----:B------:R-:W-:Y:S02]  /*9a60*/  FSETP.NEU.FTZ.AND P0, PT, R7, R6, PT ;  /* 0x000000060700720b */ /* 0x000fe40003f1d000 */
[----:B------:R-:W-:Y:S02]  /*9a70*/  LOP3.LUT R5, R5, 0x800000, RZ, 0xfc, !PT ;  /* 0x0080000005057812 */ /* 0x000fe400078efcff */
[----:B------:R-:W-:Y:S02]  /*9a80*/  SEL R6, RZ, 0xffffffff, !P0 ;  /* 0xffffffffff067807 */ /* 0x000fe40004000000 */
[----:B------:R-:W-:Y:S02]  /*9a90*/  LOP3.LUT R12, R12, R5, RZ, 0xc0, !PT ;  /* 0x000000050c0c7212 */ /* 0x000fe400078ec0ff */
[----:B------:R-:W-:-:S02]  /*9aa0*/  IADD3 R6, -R6, RZ, RZ ;  /* 0x000000ff06067210 */ /* 0x000fc40007ffe1ff */
[-C--:B------:R-:W-:Y:S02]  /*9ab0*/  SHF.R.U32.HI R12, RZ, R17.reuse, R12 ;  /* 0x00000011ff0c7219 */ /* 0x080fe4000001160c */
[----:B------:R-:W-:Y:S02]  /*9ac0*/  LOP3.LUT P1, RZ, R6, R17, R5, 0xf8, !PT ;  /* 0x0000001106ff7212 */ /* 0x000fe4000782f805 */
[C---:B------:R-:W-:Y:S02]  /*9ad0*/  LOP3.LUT P0, RZ, R12.reuse, 0x1, RZ, 0xc0, !PT ;  /* 0x000000010cff7812 */ /* 0x040fe4000780c0ff */
[----:B------:R-:W-:-:S04]  /*9ae0*/  LOP3.LUT P2, RZ, R12, 0x2, RZ, 0xc0, !PT ;  /* 0x000000020cff7812 */ /* 0x000fc8000784c0ff */
[----:B------:R-:W-:Y:S02]  /*9af0*/  PLOP3.LUT P0, PT, P0, P1, P2, 0xe0, 0x0 ;  /* 0x000000000000781c */ /* 0x000fe40000703c20 */
[----:B------:R-:W-:Y:S02]  /*9b00*/  LOP3.LUT P1, RZ, R2, 0x7fffff, RZ, 0xc0, !PT ;  /* 0x007fffff02ff7812 */ /* 0x000fe4000782c0ff */
[----:B------:R-:W-:-:S04]  /*9b10*/  SEL R0, RZ, 0x1, !P0 ;  /* 0x00000001ff007807 */ /* 0x000fc80004000000 */
[----:B------:R-:W-:-:S04]  /*9b20*/  IADD3 R0, -R0, RZ, RZ ;  /* 0x000000ff00007210 */ /* 0x000fc80007ffe1ff */
[----:B------:R-:W-:Y:S02]  /*9b30*/  ISETP.GE.AND P0, PT, R0, RZ, PT ;  /* 0x000000ff0000720c */ /* 0x000fe40003f06270 */
[----:B------:R-:W-:-:S04]  /*9b40*/  IADD3 R0, R16, -0xfc, RZ ;  /* 0xffffff0410007810 */ /* 0x000fc80007ffe0ff */
[----:B------:R-:W-:-:S07]  /*9b50*/  SHF.R.U32.HI R5, RZ, R0, R5 ;  /* 0x00000000ff057219 */ /* 0x000fce0000011605 */
[----:B------:R-:W-:-:S04]  /*9b60*/  @!P0 IADD3 R5, R5, 0x1, RZ ;  /* 0x0000000105058810 */ /* 0x000fc80007ffe0ff */
[----:B------:R-:W-:-:S04]  /*9b70*/  @!P1 SHF.L.U32 R5, R5, 0x1, RZ ;  /* 0x0000000105059819 */ /* 0x000fc800000006ff */
[----:B------:R-:W-:Y:S01]  /*9b80*/  LOP3.LUT R5, R5, 0x80000000, R2, 0xf8, !PT ;  /* 0x8000000005057812 */ /* 0x000fe200078ef802 */
[----:B------:R-:W-:Y:S06]  /*9b90*/  BRA `(.L_x_107) ;  /* 0x0000000000047947 */ /* 0x000fec0003800000 */
.L_x_108:
[----:B------:R1:W2:Y:S02]  /*9ba0*/  MUFU.RCP R5, R2 ;  /* 0x0000000200057308 */ /* 0x0002a40000001000 */
.L_x_107:
[----:B------:R-:W-:Y:S05]  /*9bb0*/  BSYNC B2 ;  /* 0x0000000000027941 */ /* 0x000fea0003800000 */
.L_x_105:
[----:B------:R-:W-:Y:S02]  /*9bc0*/  MOV R6, R13 ;  /* 0x0000000d00067202 */ /* 0x000fe40000000f00 */
[----:B------:R-:W-:-:S04]  /*9bd0*/  MOV R7, 0x0 ;  /* 0x0000000000077802 */ /* 0x000fc80000000f00 */
[----:B-12---:R-:W-:Y:S05]  /*9be0*/  RET.REL.NODEC R6 `(_ZN7cutlass13device_kernelINS_4fmha6kernel28FmhaKernelTmaWarpSpecializedINS1_10collective30FmhaMainloopTmaWarpSpecializedINS_6half_tEffN4cute5tupleIJNS7_1CILi128EEESA_SA_EEENS8_IJiNS9_ILi1EEENS8_IJiiEEEEEESE_SE_NS4_13DefaultFusionEJEEENS4_15FmhaFwdEpilogueIS6_fNS8_IJNS9_ILi64EEESA_SA_EEEEENS2_23IndividualTileSchedulerEJEEEEEvNT_6ParamsE) ;  /* 0xffffff6406047950 */ /* 0x006fea0003c3ffff */
.L_x_109:
[----:B------:R-:W-:-:S00]  /*9bf0*/  BRA `(.L_x_109) ;  /* 0xfffffffc00fc7947 */ /* 0x000fc0000383ffff */
[----:B------:R-:W-:-:S00]  /*9c00*/  NOP ;  /* 0x0000000000007918 */ /* 0x000fc00000000000 */
[----:B------:R-:W-:-:S00]  /*9c10*/  NOP ;  /* 0x0000000000007918 */ /* 0x000fc00000000000 */
[----:B------:R-:W-:-:S00]  /*9c20*/  NOP ;  /* 0x0000000000007918 */ /* 0x000fc00000000000 */
[----:B------:R-:W-:-:S00]  /*9c30*/  NOP ;  /* 0x0000000000007918 */ /* 0x000fc00000000000 */
[----:B------:R-:W-:-:S00]  /*9c40*/  NOP ;  /* 0x0000000000007918 */ /* 0x000fc00000000000 */
[----:B------:R-:W-:-:S00]  /*9c50*/  NOP ;  /* 0x0000000000007918 */ /* 0x000fc00000000000 */
[----:B------:R-:W-:-:S00]  /*9c60*/  NOP ;  /* 0x0000000000007918 */ /* 0x000fc00000000000 */
[----:B------:R-:W-:-:S00]  /*9c70*/  NOP ;  /* 0x0000000000007918 */ /* 0x000fc00000000000 */
.L_x_110:


//--------------------- .nv.global.init           --------------------------
	.section	.nv.global.init,"aw",@progbits
.nv.global.init:
	.type		$str$24,@object
	.size		$str$24,($str$25 - $str$24)
$str$24:
        /*0000*/ 	.byte	0x28, 0x61, 0x64, 0x64, 0x72, 0x65, 0x73, 0x73, 0x20, 0x26, 0x20, 0x6d, 0x61, 0x73, 0x6b, 0x29
        /*0010*/ 	.byte	0x20, 0x3d, 0x3d, 0x20, 0x30, 0x00
	.type		$str$25,@object
	.size		$str$25,(__unnamed_1 - $str$25)
$str$25:
        /*0016*/ 	.byte	0x2f, 0x74, 0x6d, 0x70, 0x2f, 0x63, 0x75, 0x74, 0x6c, 0x61, 0x73, 0x73, 0x5f, 0x73, 0x77, 0x65
        /*0026*/ 	.byte	0x65, 0x70, 0x5f, 0x73, 0x72, 0x63, 0x2f, 0x69, 0x6e, 0x63, 0x6c, 0x75, 0x64, 0x65, 0x2f, 0x63
        /*0036*/ 	.byte	0x75, 0x74, 0x65, 0x2f, 0x70, 0x6f, 0x69, 0x6e, 0x74, 0x65, 0x72, 0x5f, 0x66, 0x6c, 0x61, 0x67
        /*0046*/ 	.byte	0x67, 0x65, 0x64, 0x2e, 0x68, 0x70, 0x70, 0x00
	.type		__unnamed_1,@object
	.size		__unnamed_1,(__unnamed_2 - __unnamed_1)
__unnamed_1:
        /*004e*/ 	.byte	0x61, 0x75, 0x74, 0x6f, 0x20, 0x63, 0x75, 0x74, 0x65, 0x3a, 0x3a, 0x61, 0x73, 0x5f, 0x70, 0x6f
        /* <DEDUP_REMOVED lines=27> */
        /*020e*/ 	.byte	0x3e, 0x3e, 0x3e, 0x3e, 0x3e, 0x5d, 0x00
	.type		__unnamed_2,@object
	.size		__unnamed_2,(.L_1 - __unnamed_2)
__unnamed_2:
        /* <DEDUP_REMOVED lines=29> */
.L_1:


//--------------------- .nv.shared._ZN7cutlass13device_kernelINS_4fmha6kernel28FmhaKernelTmaWarpSpecializedINS1_10collective30FmhaMainloopTmaWarpSpecializedINS_6half_tEffN4cute5tupleIJNS7_1CILi128EEESA_SA_EEENS8_IJiNS9_ILi1EEENS8_IJiiEEEEEESE_SE_NS4_13DefaultFusionEJEEENS4_15FmhaFwdEpilogueIS6_fNS8_IJNS9_ILi64EEESA_SA_EEEEENS2_23IndividualTileSchedulerEJEEEEEvNT_6ParamsE --------------------------
	.section	.nv.shared._ZN7cutlass13device_kernelINS_4fmha6kernel28FmhaKernelTmaWarpSpecializedINS1_10collective30FmhaMainloopTmaWarpSpecializedINS_6half_tEffN4cute5tupleIJNS7_1CILi128EEESA_SA_EEENS8_IJiNS9_ILi1EEENS8_IJiiEEEEEESE_SE_NS4_13DefaultFusionEJEEENS4_15FmhaFwdEpilogueIS6_fNS8_IJNS9_ILi64EEESA_SA_EEEEENS2_23IndividualTileSchedulerEJEEEEEvNT_6ParamsE,"aw",@nobits
	.sectionflags	@""
	.align	16
	.zero		1024


//--------------------- .nv.shared.reserved.0     --------------------------
	.section	.nv.shared.reserved.0,"aw",@nobits
	.weak		__nv_reservedSMEM_offset_0_alias
	.size		__nv_reservedSMEM_offset_0_alias, 0, 0
	.other		__nv_reservedSMEM_offset_0_alias,@"STO_CUDA_RESERVED_SHARED STV_DEFAULT"
__nv_reservedSMEM_offset_0_alias:
	.zero		0


//--------------------- .nv.global                --------------------------
	.section	.nv.global,"aw",@nobits
.nv.global:
	.type		_ZN39_INTERNAL_32d950be_4_k_cu_efa72834_41344cute1_E,@object
	.size		_ZN39_INTERNAL_32d950be_4_k_cu_efa72834_41344cute1_E,(_ZN39_INTERNAL_32d950be_4_k_cu_efa72834_41344cuda3std3__45__cpo6cbeginE - _ZN39_INTERNAL_32d950be_4_k_cu_efa72834_41344cute1_E)
_ZN39_INTERNAL_32d950be_4_k_cu_efa72834_41344cute1_E:
	.zero		1
	.type		_ZN39_INTERNAL_32d950be_4_k_cu_efa72834_41344cuda3std3__45__cpo6cbeginE,@object
	.size		_ZN39_INTERNAL_32d950be_4_k_cu_efa72834_41344cuda3std3__45__cpo6cbeginE,(_ZN39_INTERNAL_32d950be_4_k_cu_efa72834_41344cuda3std3__48in_placeE - _ZN39_INTERNAL_32d950be_4_k_cu_efa72834_41344cuda3std3__45__cpo6cbeginE)
_ZN39_INTERNAL_32d950be_4_k_cu_efa72834_41344cuda3std3__45__cpo6cbeginE:
	.zero		1
	.type		_ZN39_INTERNAL_32d950be_4_k_cu_efa72834_41344cuda3std3__48in_placeE,@object
	.size		_ZN39_INTERNAL_32d950be_4_k_cu_efa72834_41344cuda3std3__48in_placeE,(_ZN39_INTERNAL_32d950be_4_k_cu_efa72834_41344cuda3std6ranges3__45__cpo9iter_moveE - _ZN39_INTERNAL_32d950be_4_k_cu_efa72834_41344cuda3std3__48in_placeE)
_ZN39_INTERNAL_32d950be_4_k_cu_efa72834_41344cuda3std3__48in_placeE:
	.zero		1
	.type		_ZN39_INTERNAL_32d950be_4_k_cu_efa72834_41344cuda3std6ranges3__45__cpo9iter_moveE,@object
	.size		_ZN39_INTERNAL_32d950be_4_k_cu_efa72834_41344cuda3std6ranges3__45__cpo9iter_moveE,(_ZN39_INTERNAL_32d950be_4_k_cu_efa72834_41344cuda3std3__45__cpo5beginE - _ZN39_INTERNAL_32d950be_4_k_cu_efa72834_41344cuda3std6ranges3__45__cpo9iter_moveE)
_ZN39_INTERNAL_32d950be_4_k_cu_efa72834_41344cuda3std6ranges3__45__cpo9iter_moveE:
	.zero		1
	.type		_ZN39_INTERNAL_32d950be_4_k_cu_efa72834_41344cuda3std3__45__cpo5beginE,@object
	.size		_ZN39_INTERNAL_32d950be_4_k_cu_efa72834_41344cuda3std3__45__cpo5beginE,(_ZN39_INTERNAL_32d950be_4_k_cu_efa72834_41344cuda3std3__441_GLOBAL__N__32d950be_4_k_cu_efa72834_41346ignoreE - _ZN39_INTERNAL_32d950be_4_k_cu_efa72834_41344cuda3std3__45__cpo5beginE)
_ZN39_INTERNAL_32d950be_4_k_cu_efa72834_41344cuda3std3__45__cpo5beginE:
	.zero		1
	.type		_ZN39_INTERNAL_32d950be_4_k_cu_efa72834_41344cuda3std3__441_GLOBAL__N__32d950be_4_k_cu_efa72834_41346ignoreE,@object
	.size		_ZN39_INTERNAL_32d950be_4_k_cu_efa72834_41344cuda3std3__441_GLOBAL__N__32d950be_4_k_cu_efa72834_41346ignoreE,(_ZN39_INTERNAL_32d950be_4_k_cu_efa72834_41344cute7productE - _ZN39_INTERNAL_32d950be_4_k_cu_efa72834_41344cuda3std3__441_GLOBAL__N__32d950be_4_k_cu_efa72834_41346ignoreE)
_ZN39_INTERNAL_32d950be_4_k_cu_efa72834_41344cuda3std3__441_GLOBAL__N__32d950be_4_k_cu_efa72834_41346ignoreE:
	.zero		1
	.type		_ZN39_INTERNAL_32d950be_4_k_cu_efa72834_41344cute7productE,@object
	.size		_ZN39_INTERNAL_32d950be_4_k_cu_efa72834_41344cute7productE,(_ZN39_INTERNAL_32d950be_4_k_cu_efa72834_41344cuda3std3__45__cpo3endE - _ZN39_INTERNAL_32d950be_4_k_cu_efa72834_41344cute7productE)
_ZN39_INTERNAL_32d950be_4_k_cu_efa72834_41344cute7productE:
	.zero		1
	.type		_ZN39_INTERNAL_32d950be_4_k_cu_efa72834_41344cuda3std3__45__cpo3endE,@object
	.size		_ZN39_INTERNAL_32d950be_4_k_cu_efa72834_41344cuda3std3__45__cpo3endE,(_ZN39_INTERNAL_32d950be_4_k_cu_efa72834_41344cuda3std3__419piecewise_constructE - _ZN39_INTERNAL_32d950be_4_k_cu_efa72834_41344cuda3std3__45__cpo3endE)
_ZN39_INTERNAL_32d950be_4_k_cu_efa72834_41344cuda3std3__45__cpo3endE:
	.zero		1
	.type		_ZN39_INTERNAL_32d950be_4_k_cu_efa72834_41344cuda3std3__419piecewise_constructE,@object
	.size		_ZN39_INTERNAL_32d950be_4_k_cu_efa72834_41344cuda3std3__419piecewise_constructE,(_ZN39_INTERNAL_32d950be_4_k_cu_efa72834_41344cuda3std3__45__cpo4cendE - _ZN39_INTERNAL_32d950be_4_k_cu_efa72834_41344cuda3std3__419piecewise_constructE)
_ZN39_INTERNAL_32d950be_4_k_cu_efa72834_41344cuda3std3__419piecewise_constructE:
	.zero		1
	.type		_ZN39_INTERNAL_32d950be_4_k_cu_efa72834_41344cuda3std3__45__cpo4cendE,@object
	.size		_ZN39_INTERNAL_32d950be_4_k_cu_efa72834_41344cuda3std3__45__cpo4cendE,(_ZN39_INTERNAL_32d950be_4_k_cu_efa72834_41344cuda3std6ranges3__45__cpo4swapE - _ZN39_INTERNAL_32d950be_4_k_cu_efa72834_41344cuda3std3__45__cpo4cendE)
_ZN39_INTERNAL_32d950be_4_k_cu_efa72834_41344cuda3std3__45__cpo4cendE:
	.zero		1
	.type		_ZN39_INTERNAL_32d950be_4_k_cu_efa72834_41344cuda3std6ranges3__45__cpo4swapE,@object
	.size		_ZN39_INTERNAL_32d950be_4_k_cu_efa72834_41344cuda3std6ranges3__45__cpo4swapE,(.L_9 - _ZN39_INTERNAL_32d950be_4_k_cu_efa72834_41344cuda3std6ranges3__45__cpo4swapE)
_ZN39_INTERNAL_32d950be_4_k_cu_efa72834_41344cuda3std6ranges3__45__cpo4swapE:
	.zero		1
.L_9:


//--------------------- .nv.constant0._ZN7cutlass13device_kernelINS_4fmha6kernel28FmhaKernelTmaWarpSpecializedINS1_10collective30FmhaMainloopTmaWarpSpecializedINS_6half_tEffN4cute5tupleIJNS7_1CILi128EEESA_SA_EEENS8_IJiNS9_ILi1EEENS8_IJiiEEEEEESE_SE_NS4_13DefaultFusionEJEEENS4_15FmhaFwdEpilogueIS6_fNS8_IJNS9_ILi64EEESA_SA_EEEEENS2_23IndividualTileSchedulerEJEEEEEvNT_6ParamsE --------------------------
	.section	.nv.constant0._ZN7cutlass13device_kernelINS_4fmha6kernel28FmhaKernelTmaWarpSpecializedINS1_10collective30FmhaMainloopTmaWarpSpecializedINS_6half_tEffN4cute5tupleIJNS7_1CILi128EEESA_SA_EEENS8_IJiNS9_ILi1EEENS8_IJiiEEEEEESE_SE_NS4_13DefaultFusionEJEEENS4_15FmhaFwdEpilogueIS6_fNS8_IJNS9_ILi64EEESA_SA_EEEEENS2_23IndividualTileSchedulerEJEEEEEvNT_6ParamsE,"a",@progbits
	.sectionflags	@""
	.align	4
.nv.constant0._ZN7cutlass13device_kernelINS_4fmha6kernel28FmhaKernelTmaWarpSpecializedINS1_10collective30FmhaMainloopTmaWarpSpecializedINS_6half_tEffN4cute5tupleIJNS7_1CILi128EEESA_SA_EEENS8_IJiNS9_ILi1EEENS8_IJiiEEEEEESE_SE_NS4_13DefaultFusionEJEEENS4_15FmhaFwdEpilogueIS6_fNS8_IJNS9_ILi64EEESA_SA_EEEEENS2_23IndividualTileSchedulerEJEEEEEvNT_6ParamsE:
	.zero		2688


//--------------------- SYMBOLS --------------------------

	.type		.nv.reservedSmem.offset0,@object
	.size		.nv.reservedSmem.offset0,0x4
	.type		__assertfail,@function
